	.target	sm_90a

	.elftype	@"ET_EXEC"


//--------------------- .note.nv.tkinfo           --------------------------
	.section	.note.nv.tkinfo,"",@"SHT_NOTE"
	.sectionflags	@"SHF_NOTE_NV_TKINFO"
	.tkinfo
        /*0018*/ 	.word	0x00000002
        /*0030*/ 	.string	""
        /*0030*/ 	.string	"ptxas"
        /*0030*/ 	.string	"Cuda compilation tools, release 13.0, V13.0.88"
        /*0030*/ 	.string	"Build cuda_13.0.r13.0/compiler.36424714_0"
        /*0030*/ 	.string	"-arch sm_90a -m 64 "



//--------------------- .note.nv.cuinfo           --------------------------
	.section	.note.nv.cuinfo,"",@"SHT_NOTE"
	.sectionflags	@"SHF_NOTE_NV_CUINFO"
        /*0018*/ 	.short	0x0002
        /*001a*/ 	.short	0x005a
        /*001c*/ 	.short	0x0082
	.zero		2


//--------------------- .nv.info                  --------------------------
	.section	.nv.info,"",@"SHT_CUDA_INFO"
	.align	4


	//----- nvinfo : EIATTR_REGCOUNT
	.align		4
        /*0000*/ 	.byte	0x04, 0x2f
        /*0002*/ 	.short	(.L_12 - .L_11)
	.align		4
.L_11:
        /*0004*/ 	.word	index@(_ZN7cutlass13device_kernelINS_4gemm6kernel13GemmUniversalIN4cute5tupleIJiiiiEEENS1_10collective13CollectiveMmaINS1_37MainloopSm90TmaGmmaWarpSpecializedFP8ILi14ENS5_IJNS4_1CILi2EEENSA_ILi4EEENSA_ILi1EEEEEENS1_35KernelTmaWarpSpecializedCooperativeEEENS5_IJNSA_ILi256EEESH_NSA_ILi32EEEEEENS_12float_e5m2_tENS5_IJlSD_lEEESK_SL_NS4_8TiledMMAINS4_8MMA_AtomIJNS4_4SM904GMMA31MMA_64x256x32_F32E5M2E5M2_SS_TNILNSP_7ScaleInE1ELSR_1EEEEEENS4_6LayoutINS5_IJSB_SD_SD_EEENS5_IJSD_NSA_ILi0EEESW_EEEEENS5_IJNS4_10UnderscoreESZ_SZ_EEEEENS4_23SM90_TMA_LOAD_MULTICASTENS4_14ComposedLayoutINS4_7SwizzleILi1ELi4ELi3EEENS4_18smem_ptr_flag_bitsILi8EEENSU_INS5_IJNSA_ILi8EEESI_EEENS5_IJSI_SD_EEEEEEEvNS4_8identityES12_S1C_vS1D_EENS_8epilogue10collective6detail29Sm90TmaWarpSpecializedAdapterINS1G_15DefaultEpilogueISK_SL_SL_NS1F_6thread17LinearCombinationISK_Li1EffLNS1K_9ScaleType4KindE0ELNS_15FloatRoundStyleE2ESK_EENS1_15EpilogueDefaultEEEEEvvEEEEvNT_6ParamsE)
        /*0008*/ 	.word	0x000000a8


	//----- nvinfo : EIATTR_FRAME_SIZE
	.align		4
.L_12:
        /*000c*/ 	.byte	0x04, 0x11
        /*000e*/ 	.short	(.L_14 - .L_13)
	.align		4
.L_13:
        /*0010*/ 	.word	index@(_ZN7cutlass13device_kernelINS_4gemm6kernel13GemmUniversalIN4cute5tupleIJiiiiEEENS1_10collective13CollectiveMmaINS1_37MainloopSm90TmaGmmaWarpSpecializedFP8ILi14ENS5_IJNS4_1CILi2EEENSA_ILi4EEENSA_ILi1EEEEEENS1_35KernelTmaWarpSpecializedCooperativeEEENS5_IJNSA_ILi256EEESH_NSA_ILi32EEEEEENS_12float_e5m2_tENS5_IJlSD_lEEESK_SL_NS4_8TiledMMAINS4_8MMA_AtomIJNS4_4SM904GMMA31MMA_64x256x32_F32E5M2E5M2_SS_TNILNSP_7ScaleInE1ELSR_1EEEEEENS4_6LayoutINS5_IJSB_SD_SD_EEENS5_IJSD_NSA_ILi0EEESW_EEEEENS5_IJNS4_10UnderscoreESZ_SZ_EEEEENS4_23SM90_TMA_LOAD_MULTICASTENS4_14ComposedLayoutINS4_7SwizzleILi1ELi4ELi3EEENS4_18smem_ptr_flag_bitsILi8EEENSU_INS5_IJNSA_ILi8EEESI_EEENS5_IJSI_SD_EEEEEEEvNS4_8identityES12_S1C_vS1D_EENS_8epilogue10collective6detail29Sm90TmaWarpSpecializedAdapterINS1G_15DefaultEpilogueISK_SL_SL_NS1F_6thread17LinearCombinationISK_Li1EffLNS1K_9ScaleType4KindE0ELNS_15FloatRoundStyleE2ESK_EENS1_15EpilogueDefaultEEEEEvvEEEEvNT_6ParamsE)
        /*0014*/ 	.word	0x00000678


	//----- nvinfo : EIATTR_MIN_STACK_SIZE
	.align		4
.L_14:
        /*0018*/ 	.byte	0x04, 0x12
        /*001a*/ 	.short	(.L_16 - .L_15)
	.align		4
.L_15:
        /*001c*/ 	.word	index@(_ZN7cutlass13device_kernelINS_4gemm6kernel13GemmUniversalIN4cute5tupleIJiiiiEEENS1_10collective13CollectiveMmaINS1_37MainloopSm90TmaGmmaWarpSpecializedFP8ILi14ENS5_IJNS4_1CILi2EEENSA_ILi4EEENSA_ILi1EEEEEENS1_35KernelTmaWarpSpecializedCooperativeEEENS5_IJNSA_ILi256EEESH_NSA_ILi32EEEEEENS_12float_e5m2_tENS5_IJlSD_lEEESK_SL_NS4_8TiledMMAINS4_8MMA_AtomIJNS4_4SM904GMMA31MMA_64x256x32_F32E5M2E5M2_SS_TNILNSP_7ScaleInE1ELSR_1EEEEEENS4_6LayoutINS5_IJSB_SD_SD_EEENS5_IJSD_NSA_ILi0EEESW_EEEEENS5_IJNS4_10UnderscoreESZ_SZ_EEEEENS4_23SM90_TMA_LOAD_MULTICASTENS4_14ComposedLayoutINS4_7SwizzleILi1ELi4ELi3EEENS4_18smem_ptr_flag_bitsILi8EEENSU_INS5_IJNSA_ILi8EEESI_EEENS5_IJSI_SD_EEEEEEEvNS4_8identityES12_S1C_vS1D_EENS_8epilogue10collective6detail29Sm90TmaWarpSpecializedAdapterINS1G_15DefaultEpilogueISK_SL_SL_NS1F_6thread17LinearCombinationISK_Li1EffLNS1K_9ScaleType4KindE0ELNS_15FloatRoundStyleE2ESK_EENS1_15EpilogueDefaultEEEEEvvEEEEvNT_6ParamsE)
        /*0020*/ 	.word	0x00000678
.L_16:


//--------------------- .nv.compat                --------------------------
	.section	.nv.compat,"",@"SHT_CUDA_COMPAT_INFO"
	.align	4
        /*0000*/ 	.byte	0x02, 0x09, 0x01, 0x00, 0x02, 0x02, 0x04, 0x00, 0x02, 0x05, 0x05, 0x00, 0x03, 0x07, 0x01, 0x01
        /*0010*/ 	.byte	0x02, 0x03, 0x01, 0x00, 0x02, 0x06, 0x01, 0x00, 0x04, 0x0b, 0x08, 0x00, 0x00, 0x00, 0x00, 0x00
        /*0020*/ 	.byte	0x00, 0x00, 0x00, 0x00


//--------------------- .nv.info._ZN7cutlass13device_kernelINS_4gemm6kernel13GemmUniversalIN4cute5tupleIJiiiiEEENS1_10collective13CollectiveMmaINS1_37MainloopSm90TmaGmmaWarpSpecializedFP8ILi14ENS5_IJNS4_1CILi2EEENSA_ILi4EEENSA_ILi1EEEEEENS1_35KernelTmaWarpSpecializedCooperativeEEENS5_IJNSA_ILi256EEESH_NSA_ILi32EEEEEENS_12float_e5m2_tENS5_IJlSD_lEEESK_SL_NS4_8TiledMMAINS4_8MMA_AtomIJNS4_4SM904GMMA31MMA_64x256x32_F32E5M2E5M2_SS_TNILNSP_7ScaleInE1ELSR_1EEEEEENS4_6LayoutINS5_IJSB_SD_SD_EEENS5_IJSD_NSA_ILi0EEESW_EEEEENS5_IJNS4_10UnderscoreESZ_SZ_EEEEENS4_23SM90_TMA_LOAD_MULTICASTENS4_14ComposedLayoutINS4_7SwizzleILi1ELi4ELi3EEENS4_18smem_ptr_flag_bitsILi8EEENSU_INS5_IJNSA_ILi8EEESI_EEENS5_IJSI_SD_EEEEEEEvNS4_8identityES12_S1C_vS1D_EENS_8epilogue10collective6detail29Sm90TmaWarpSpecializedAdapterINS1G_15DefaultEpilogueISK_SL_SL_NS1F_6thread17LinearCombinationISK_Li1EffLNS1K_9ScaleType4KindE0ELNS_15FloatRoundStyleE2ESK_EENS1_15EpilogueDefaultEEEEEvvEEEEvNT_6ParamsE --------------------------
	.section	.nv.info._ZN7cutlass13device_kernelINS_4gemm6kernel13GemmUniversalIN4cute5tupleIJiiiiEEENS1_10collective13CollectiveMmaINS1_37MainloopSm90TmaGmmaWarpSpecializedFP8ILi14ENS5_IJNS4_1CILi2EEENSA_ILi4EEENSA_ILi1EEEEEENS1_35KernelTmaWarpSpecializedCooperativeEEENS5_IJNSA_ILi256EEESH_NSA_ILi32EEEEEENS_12float_e5m2_tENS5_IJlSD_lEEESK_SL_NS4_8TiledMMAINS4_8MMA_AtomIJNS4_4SM904GMMA31MMA_64x256x32_F32E5M2E5M2_SS_TNILNSP_7ScaleInE1ELSR_1EEEEEENS4_6LayoutINS5_IJSB_SD_SD_EEENS5_IJSD_NSA_ILi0EEESW_EEEEENS5_IJNS4_10UnderscoreESZ_SZ_EEEEENS4_23SM90_TMA_LOAD_MULTICASTENS4_14ComposedLayoutINS4_7SwizzleILi1ELi4ELi3EEENS4_18smem_ptr_flag_bitsILi8EEENSU_INS5_IJNSA_ILi8EEESI_EEENS5_IJSI_SD_EEEEEEEvNS4_8identityES12_S1C_vS1D_EENS_8epilogue10collective6detail29Sm90TmaWarpSpecializedAdapterINS1G_15DefaultEpilogueISK_SL_SL_NS1F_6thread17LinearCombinationISK_Li1EffLNS1K_9ScaleType4KindE0ELNS_15FloatRoundStyleE2ESK_EENS1_15EpilogueDefaultEEEEEvvEEEEvNT_6ParamsE,"",@"SHT_CUDA_INFO"
	.sectionflags	@""
	.align	4


	//----- nvinfo : EIATTR_CUDA_API_VERSION
	.align		4
        /*0000*/ 	.byte	0x04, 0x37
        /*0002*/ 	.short	(.L_18 - .L_17)
.L_17:
        /*0004*/ 	.word	0x00000082


	//----- nvinfo : EIATTR_KPARAM_INFO
	.align		4
.L_18:
        /*0008*/ 	.byte	0x04, 0x17
        /*000a*/ 	.short	(.L_20 - .L_19)
.L_19:
        /*000c*/ 	.word	0x00000000
        /*0010*/ 	.short	0x0000
        /*0012*/ 	.short	0x0070
        /*0014*/ 	.byte	0x00, 0xf0, 0x01, 0x10


	//----- nvinfo : EIATTR_SPARSE_MMA_MASK
	.align		4
.L_20:
        /*0018*/ 	.byte	0x03, 0x50
        /*001a*/ 	.short	0x0000


	//----- nvinfo : EIATTR_MAXREG_COUNT
	.align		4
        /*001c*/ 	.byte	0x03, 0x1b
        /*001e*/ 	.short	0x00a8


	//----- nvinfo : EIATTR_NUM_BARRIERS
	.align		4
        /*0020*/ 	.byte	0x02, 0x4c
        /*0022*/ 	.byte	0x01
	.zero		1


	//----- nvinfo : EIATTR_ANNOTATIONS
	.align		4
        /*0024*/ 	.byte	0x04, 0x55
        /*0026*/ 	.short	(.L_22 - .L_21)


	//   ....[0]....
.L_21:
        /*0028*/ 	.word	0x00000001
        /*002c*/ 	.byte	0xa0, 0x08, 0x00, 0x00, 0x01, 0x00, 0x00, 0x00, 0x70, 0x09, 0x00, 0x00, 0x01, 0x00, 0x00, 0x00
        /* <DEDUP_REMOVED lines=1356> */
        /*54fc*/ 	.byte	0x50, 0x3e, 0x02, 0x00


	//----- nvinfo : EIATTR_MERCURY_ISA_VERSION
	.align		4
.L_22:
        /*5500*/ 	.byte	0x03, 0x5f
        /*5502*/ 	.short	0x0101


	//----- nvinfo : EIATTR_INT_WARP_WIDE_INSTR_OFFSETS
	.align		4
        /*5504*/ 	.byte	0x04, 0x31
        /*5506*/ 	.short	(.L_24 - .L_23)


	//   ....[0]....
.L_23:
        /*5508*/ 	.word	0x000006c0


	//   ....[1]....
        /*550c*/ 	.word	0x000006e0


	//   ....[2]....
        /*5510*/ 	.word	0x00000840


	//----- nvinfo : EIATTR_COOP_GROUP_MASK_REGIDS
	.align		4
.L_24:
        /*5514*/ 	.byte	0x04, 0x29
        /*5516*/ 	.short	(.L_26 - .L_25)


	//   ....[0]....
.L_25:
        /*5518*/ 	.word	0xffffffff


	//   ....[1]....
        /*551c*/ 	.word	0xffffffff


	//   ....[2]....
        /*5520*/ 	.word	0xffffffff


	//   ....[3]....
        /*5524*/ 	.word	0xffffffff


	//   ....[4]....
        /*5528*/ 	.word	0xffffffff


	//   ....[5]....
        /*552c*/ 	.word	0xffffffff


	//----- nvinfo : EIATTR_COOP_GROUP_INSTR_OFFSETS
	.align		4
.L_26:
        /*5530*/ 	.byte	0x04, 0x28
        /*5532*/ 	.short	(.L_28 - .L_27)


	//   ....[0]....
.L_27:
        /*5534*/ 	.word	0x00000070


	//   ....[1]....
        /*5538*/ 	.word	0x00000080


	//   ....[2]....
        /*553c*/ 	.word	0x000001a0


	//   ....[3]....
        /*5540*/ 	.word	0x00000530


	//   ....[4]....
        /*5544*/ 	.word	0x000009b0


	//   ....[5]....
        /*5548*/ 	.word	0x00002af0


	//----- nvinfo : EIATTR_REG_RECONFIG
	.align		4
.L_28:
        /*554c*/ 	.byte	0x01, 0x54
	.zero		2


	//----- nvinfo : EIATTR_MBARRIER_INSTR_OFFSETS
	.align		4
        /*5550*/ 	.byte	0x04, 0x39
        /*5552*/ 	.short	(.L_30 - .L_29)


	//   ....[0]....
.L_29:
        /*5554*/ 	.word	0x00000340
        /*5558*/ 	.word	0x000000ff
        /*555c*/ 	.word	0x00000000
        /*5560*/ 	.short	0x0100
        /*5562*/ 	.byte	0x09
	.zero		1


	//   ....[1]....
        /*5564*/ 	.word	0x00000350
        /*5568*/ 	.word	0x000000ff
        /*556c*/ 	.word	0x00000070
        /*5570*/ 	.short	0x0100
        /*5572*/ 	.byte	0x09
	.zero		1


	//   ....[2]....
        /*5574*/ 	.word	0x00000360
        /*5578*/ 	.word	0x000000ff
        /*557c*/ 	.word	0x00000008
        /*5580*/ 	.short	0x0100
        /*5582*/ 	.byte	0x09
	.zero		1


	//   ....[3]....
        /*5584*/ 	.word	0x00000370
        /*5588*/ 	.word	0x000000ff
        /*558c*/ 	.word	0x00000078
        /*5590*/ 	.short	0x0100
        /*5592*/ 	.byte	0x09
	.zero		1


	//   ....[4]....
        /*5594*/ 	.word	0x00000380
        /*5598*/ 	.word	0x000000ff
        /*559c*/ 	.word	0x00000010
        /*55a0*/ 	.short	0x0100
        /*55a2*/ 	.byte	0x09
	.zero		1


	//   ....[5]....
        /*55a4*/ 	.word	0x00000390
        /*55a8*/ 	.word	0x000000ff
        /*55ac*/ 	.word	0x00000080
        /*55b0*/ 	.short	0x0100
        /*55b2*/ 	.byte	0x09
	.zero		1


	//   ....[6]....
        /*55b4*/ 	.word	0x000003a0
        /*55b8*/ 	.word	0x000000ff
        /*55bc*/ 	.word	0x00000018
        /*55c0*/ 	.short	0x0100
        /*55c2*/ 	.byte	0x09
	.zero		1


	//   ....[7]....
        /*55c4*/ 	.word	0x000003b0
        /*55c8*/ 	.word	0x000000ff
        /*55cc*/ 	.word	0x00000088
        /*55d0*/ 	.short	0x0100
        /*55d2*/ 	.byte	0x09
	.zero		1


	//   ....[8]....
        /*55d4*/ 	.word	0x000003c0
        /*55d8*/ 	.word	0x000000ff
        /*55dc*/ 	.word	0x00000020
        /*55e0*/ 	.short	0x0100
        /*55e2*/ 	.byte	0x09
	.zero		1


	//   ....[9]....
        /*55e4*/ 	.word	0x000003d0
        /*55e8*/ 	.word	0x000000ff
        /*55ec*/ 	.word	0x00000090
        /*55f0*/ 	.short	0x0100
        /*55f2*/ 	.byte	0x09
	.zero		1


	//   ....[10]....
        /*55f4*/ 	.word	0x000003e0
        /*55f8*/ 	.word	0x000000ff
        /*55fc*/ 	.word	0x00000028
        /*5600*/ 	.short	0x0100
        /*5602*/ 	.byte	0x09
	.zero		1


	//   ....[11]....
        /*5604*/ 	.word	0x000003f0
        /*5608*/ 	.word	0x000000ff
        /*560c*/ 	.word	0x00000098
        /*5610*/ 	.short	0x0100
        /*5612*/ 	.byte	0x09
	.zero		1


	//   ....[12]....
        /*5614*/ 	.word	0x00000400
        /*5618*/ 	.word	0x000000ff
        /*561c*/ 	.word	0x00000030
        /*5620*/ 	.short	0x0100
        /*5622*/ 	.byte	0x09
	.zero		1


	//   ....[13]....
        /*5624*/ 	.word	0x00000410
        /*5628*/ 	.word	0x000000ff
        /*562c*/ 	.word	0x000000a0
        /*5630*/ 	.short	0x0100
        /*5632*/ 	.byte	0x09
	.zero		1


	//   ....[14]....
        /*5634*/ 	.word	0x00000420
        /*5638*/ 	.word	0x000000ff
        /*563c*/ 	.word	0x00000038
        /*5640*/ 	.short	0x0100
        /*5642*/ 	.byte	0x09
	.zero		1


	//   ....[15]....
        /*5644*/ 	.word	0x00000430
        /*5648*/ 	.word	0x000000ff
        /*564c*/ 	.word	0x000000a8
        /*5650*/ 	.short	0x0100
        /*5652*/ 	.byte	0x09
	.zero		1


	//   ....[16]....
        /*5654*/ 	.word	0x00000440
        /*5658*/ 	.word	0x000000ff
        /*565c*/ 	.word	0x00000040
        /*5660*/ 	.short	0x0100
        /*5662*/ 	.byte	0x09
	.zero		1


	//   ....[17]....
        /*5664*/ 	.word	0x00000450
        /*5668*/ 	.word	0x000000ff
        /*566c*/ 	.word	0x000000b0
        /*5670*/ 	.short	0x0100
        /*5672*/ 	.byte	0x09
	.zero		1


	//   ....[18]....
        /*5674*/ 	.word	0x00000460
        /*5678*/ 	.word	0x000000ff
        /*567c*/ 	.word	0x00000048
        /*5680*/ 	.short	0x0100
        /*5682*/ 	.byte	0x09
	.zero		1


	//   ....[19]....
        /*5684*/ 	.word	0x00000470
        /*5688*/ 	.word	0x000000ff
        /*568c*/ 	.word	0x000000b8
        /*5690*/ 	.short	0x0100
        /*5692*/ 	.byte	0x09
	.zero		1


	//   ....[20]....
        /*5694*/ 	.word	0x00000480
        /*5698*/ 	.word	0x000000ff
        /*569c*/ 	.word	0x00000050
        /*56a0*/ 	.short	0x0100
        /*56a2*/ 	.byte	0x09
	.zero		1


	//   ....[21]....
        /*56a4*/ 	.word	0x00000490
        /*56a8*/ 	.word	0x000000ff
        /*56ac*/ 	.word	0x000000c0
        /*56b0*/ 	.short	0x0100
        /*56b2*/ 	.byte	0x09
	.zero		1


	//   ....[22]....
        /*56b4*/ 	.word	0x000004a0
        /*56b8*/ 	.word	0x000000ff
        /*56bc*/ 	.word	0x00000058
        /*56c0*/ 	.short	0x0100
        /*56c2*/ 	.byte	0x09
	.zero		1


	//   ....[23]....
        /*56c4*/ 	.word	0x000004b0
        /*56c8*/ 	.word	0x000000ff
        /*56cc*/ 	.word	0x000000c8
        /*56d0*/ 	.short	0x0100
        /*56d2*/ 	.byte	0x09
	.zero		1


	//   ....[24]....
        /*56d4*/ 	.word	0x000004c0
        /*56d8*/ 	.word	0x000000ff
        /*56dc*/ 	.word	0x00000060
        /*56e0*/ 	.short	0x0100
        /*56e2*/ 	.byte	0x09
	.zero		1


	//   ....[25]....
        /*56e4*/ 	.word	0x000004d0
        /*56e8*/ 	.word	0x000000ff
        /*56ec*/ 	.word	0x000000d0
        /*56f0*/ 	.short	0x0100
        /*56f2*/ 	.byte	0x09
	.zero		1


	//   ....[26]....
        /*56f4*/ 	.word	0x000004e0
        /*56f8*/ 	.word	0x000000ff
        /*56fc*/ 	.word	0x00000068
        /*5700*/ 	.short	0x0100
        /*5702*/ 	.byte	0x09
	.zero		1


	//   ....[27]....
        /*5704*/ 	.word	0x000004f0
        /*5708*/ 	.word	0x000000ff
        /*570c*/ 	.word	0x000000d8
        /*5710*/ 	.short	0x0100
        /*5712*/ 	.byte	0x09
	.zero		1


	//   ....[28]....
        /*5714*/ 	.word	0x000008d0
        /*5718*/ 	.word	0x000000ff
        /*571c*/ 	.word	0x000000f0
        /*5720*/ 	.short	0x0100
        /*5722*/ 	.byte	0x06
	.zero		1


	//   ....[29]....
        /*5724*/ 	.word	0x00000950
        /*5728*/ 	.word	0x000000ff
        /*572c*/ 	.word	0x000000f8
        /*5730*/ 	.short	0x0100
        /*5732*/ 	.byte	0x06
	.zero		1


	//   ....[30]....
        /*5734*/ 	.word	0x00002f00
        /*5738*/ 	.word	0x000000ff
        /*573c*/ 	.word	0x00000000
        /*5740*/ 	.short	0x010a
        /*5742*/ 	.byte	0x07
	.zero		1


	//   ....[31]....
        /*5744*/ 	.word	0x00002f60
        /*5748*/ 	.word	0x000000ff
        /*574c*/ 	.word	0x00000000
        /*5750*/ 	.short	0x010a
        /*5752*/ 	.byte	0x07
	.zero		1


	//   ....[32]....
        /*5754*/ 	.word	0x00006720
        /*5758*/ 	.word	0x000000ff
        /*575c*/ 	.word	0x00000000
        /*5760*/ 	.short	0x010a
        /*5762*/ 	.byte	0x0f
	.zero		1


	//   ....[33]....
        /*5764*/ 	.word	0x00006760
        /*5768*/ 	.word	0x000000ff
        /*576c*/ 	.word	0x00000000
        /*5770*/ 	.short	0x010a
        /*5772*/ 	.byte	0x0f
	.zero		1


	//   ....[34]....
        /*5774*/ 	.word	0x0000b410
        /*5778*/ 	.word	0x00000003
        /*577c*/ 	.word	0x00000000
        /*5780*/ 	.short	0x0101
        /*5782*/ 	.byte	0x3f
	.zero		1


	//   ....[35]....
        /*5784*/ 	.word	0x0000ef20
        /*5788*/ 	.word	0x00000000
        /*578c*/ 	.word	0x00000000
        /*5790*/ 	.short	0x0101
        /*5792*/ 	.byte	0x3f
	.zero		1


	//   ....[36]....
        /*5794*/ 	.word	0x00022ab0
        /*5798*/ 	.word	0x0000000c
        /*579c*/ 	.word	0x00000070
        /*57a0*/ 	.short	0x010a
        /*57a2*/ 	.byte	0x3f
	.zero		1


	//   ....[37]....
        /*57a4*/ 	.word	0x00022e30
        /*57a8*/ 	.word	0x00000002
        /*57ac*/ 	.word	0x000000f8
        /*57b0*/ 	.short	0x0101
        /*57b2*/ 	.byte	0x3f
	.zero		1


	//   ....[38]....
        /*57b4*/ 	.word	0x000235f0
        /*57b8*/ 	.word	0x00000003
        /*57bc*/ 	.word	0x00000000
        /*57c0*/ 	.short	0x010a
        /*57c2*/ 	.byte	0x3f
	.zero		1


	//   ....[39]....
        /*57c4*/ 	.word	0x00023680
        /*57c8*/ 	.word	0x00000003
        /*57cc*/ 	.word	0x00000000
        /*57d0*/ 	.short	0x010a
        /*57d2*/ 	.byte	0x3f
	.zero		1


	//   ....[40]....
        /*57d4*/ 	.word	0x00023710
        /*57d8*/ 	.word	0x00000003
        /*57dc*/ 	.word	0x00000000
        /*57e0*/ 	.short	0x010a
        /*57e2*/ 	.byte	0x3f
	.zero		1


	//   ....[41]....
        /*57e4*/ 	.word	0x000237a0
        /*57e8*/ 	.word	0x00000003
        /*57ec*/ 	.word	0x00000000
        /*57f0*/ 	.short	0x010a
        /*57f2*/ 	.byte	0x3f
	.zero		1


	//   ....[42]....
        /*57f4*/ 	.word	0x00023830
        /*57f8*/ 	.word	0x00000003
        /*57fc*/ 	.word	0x00000000
        /*5800*/ 	.short	0x010a
        /*5802*/ 	.byte	0x3f
	.zero		1


	//   ....[43]....
        /*5804*/ 	.word	0x000238c0
        /*5808*/ 	.word	0x00000003
        /*580c*/ 	.word	0x00000000
        /*5810*/ 	.short	0x010a
        /*5812*/ 	.byte	0x3f
	.zero		1


	//   ....[44]....
        /*5814*/ 	.word	0x00023950
        /*5818*/ 	.word	0x00000003
        /*581c*/ 	.word	0x00000000
        /*5820*/ 	.short	0x010a
        /*5822*/ 	.byte	0x3f
	.zero		1


	//   ....[45]....
        /*5824*/ 	.word	0x000239e0
        /*5828*/ 	.word	0x00000003
        /*582c*/ 	.word	0x00000000
        /*5830*/ 	.short	0x010a
        /*5832*/ 	.byte	0x3f
	.zero		1


	//   ....[46]....
        /*5834*/ 	.word	0x00023a70
        /*5838*/ 	.word	0x00000003
        /*583c*/ 	.word	0x00000000
        /*5840*/ 	.short	0x010a
        /*5842*/ 	.byte	0x3f
	.zero		1


	//   ....[47]....
        /*5844*/ 	.word	0x00023b00
        /*5848*/ 	.word	0x00000003
        /*584c*/ 	.word	0x00000000
        /*5850*/ 	.short	0x010a
        /*5852*/ 	.byte	0x3f
	.zero		1


	//   ....[48]....
        /*5854*/ 	.word	0x00023b90
        /*5858*/ 	.word	0x00000003
        /*585c*/ 	.word	0x00000000
        /*5860*/ 	.short	0x010a
        /*5862*/ 	.byte	0x3f
	.zero		1


	//   ....[49]....
        /*5864*/ 	.word	0x00023c20
        /*5868*/ 	.word	0x00000003
        /*586c*/ 	.word	0x00000000
        /*5870*/ 	.short	0x010a
        /*5872*/ 	.byte	0x3f
	.zero		1


	//   ....[50]....
        /*5874*/ 	.word	0x00023cb0
        /*5878*/ 	.word	0x00000003
        /*587c*/ 	.word	0x00000000
        /*5880*/ 	.short	0x010a
        /*5882*/ 	.byte	0x3f
	.zero		1


	//   ....[51]....
        /*5884*/ 	.word	0x00023d40
        /*5888*/ 	.word	0x00000003
        /*588c*/ 	.word	0x00000000
        /*5890*/ 	.short	0x010a
        /*5892*/ 	.byte	0x3f
	.zero		1


	//   ....[52]....
        /*5894*/ 	.word	0x00023db0
        /*5898*/ 	.word	0x00000003
        /*589c*/ 	.word	0x00000000
        /*58a0*/ 	.short	0x010a
        /*58a2*/ 	.byte	0x3f
	.zero		1


	//   ....[53]....
        /*58a4*/ 	.word	0x00023e20
        /*58a8*/ 	.word	0x00000000
        /*58ac*/ 	.word	0x00000000
        /*58b0*/ 	.short	0x010a
        /*58b2*/ 	.byte	0x3f
	.zero		1


	//   ....[54]....
        /*58b4*/ 	.word	0x00023f00
        /*58b8*/ 	.word	0x0000000c
        /*58bc*/ 	.word	0x00000070
        /*58c0*/ 	.short	0x010a
        /*58c2*/ 	.byte	0x3f
	.zero		1


	//   ....[55]....
        /*58c4*/ 	.word	0x00023fd0
        /*58c8*/ 	.word	0x00000003
        /*58cc*/ 	.word	0x00000000
        /*58d0*/ 	.short	0x010a
        /*58d2*/ 	.byte	0x3f
	.zero		1


	//   ....[56]....
        /*58d4*/ 	.word	0x00024020
        /*58d8*/ 	.word	0x00000003
        /*58dc*/ 	.word	0x00000000
        /*58e0*/ 	.short	0x010a
        /*58e2*/ 	.byte	0x3f
	.zero		1


	//   ....[57]....
        /*58e4*/ 	.word	0x00024070
        /*58e8*/ 	.word	0x00000003
        /*58ec*/ 	.word	0x00000000
        /*58f0*/ 	.short	0x010a
        /*58f2*/ 	.byte	0x3f
	.zero		1


	//   ....[58]....
        /*58f4*/ 	.word	0x000240c0
        /*58f8*/ 	.word	0x00000003
        /*58fc*/ 	.word	0x00000000
        /*5900*/ 	.short	0x010a
        /*5902*/ 	.byte	0x3f
	.zero		1


	//   ....[59]....
        /*5904*/ 	.word	0x00024110
        /*5908*/ 	.word	0x00000003
        /*590c*/ 	.word	0x00000000
        /*5910*/ 	.short	0x010a
        /*5912*/ 	.byte	0x3f
	.zero		1


	//   ....[60]....
        /*5914*/ 	.word	0x00024160
        /*5918*/ 	.word	0x00000003
        /*591c*/ 	.word	0x00000000
        /*5920*/ 	.short	0x010a
        /*5922*/ 	.byte	0x3f
	.zero		1


	//   ....[61]....
        /*5924*/ 	.word	0x000241b0
        /*5928*/ 	.word	0x00000003
        /*592c*/ 	.word	0x00000000
        /*5930*/ 	.short	0x010a
        /*5932*/ 	.byte	0x3f
	.zero		1


	//   ....[62]....
        /*5934*/ 	.word	0x00024200
        /*5938*/ 	.word	0x00000003
        /*593c*/ 	.word	0x00000000
        /*5940*/ 	.short	0x010a
        /*5942*/ 	.byte	0x3f
	.zero		1


	//   ....[63]....
        /*5944*/ 	.word	0x00024250
        /*5948*/ 	.word	0x00000003
        /*594c*/ 	.word	0x00000000
        /*5950*/ 	.short	0x010a
        /*5952*/ 	.byte	0x3f
	.zero		1


	//   ....[64]....
        /*5954*/ 	.word	0x000242a0
        /*5958*/ 	.word	0x00000003
        /*595c*/ 	.word	0x00000000
        /*5960*/ 	.short	0x010a
        /*5962*/ 	.byte	0x3f
	.zero		1


	//   ....[65]....
        /*5964*/ 	.word	0x000242f0
        /*5968*/ 	.word	0x00000003
        /*596c*/ 	.word	0x00000000
        /*5970*/ 	.short	0x010a
        /*5972*/ 	.byte	0x3f
	.zero		1


	//   ....[66]....
        /*5974*/ 	.word	0x00024340
        /*5978*/ 	.word	0x00000003
        /*597c*/ 	.word	0x00000000
        /*5980*/ 	.short	0x010a
        /*5982*/ 	.byte	0x3f
	.zero		1


	//   ....[67]....
        /*5984*/ 	.word	0x00024390
        /*5988*/ 	.word	0x00000003
        /*598c*/ 	.word	0x00000000
        /*5990*/ 	.short	0x010a
        /*5992*/ 	.byte	0x3f
	.zero		1


	//----- nvinfo : EIATTR_NUM_MBARRIERS
	.align		4
.L_30:
        /*5994*/ 	.byte	0x03, 0x38
        /*5996*/ 	.short	0x001e


	//----- nvinfo : EIATTR_EXIT_INSTR_OFFSETS
	.align		4
        /*5998*/ 	.byte	0x04, 0x1c
        /*599a*/ 	.short	(.L_32 - .L_31)


	//   ....[0]....
.L_31:
        /*599c*/ 	.word	0x00000b40


	//   ....[1]....
        /*59a0*/ 	.word	0x000013e0


	//   ....[2]....
        /*59a4*/ 	.word	0x000220c0


	//   ....[3]....
        /*59a8*/ 	.word	0x00022660


	//   ....[4]....
        /*59ac*/ 	.word	0x00023d90


	//----- nvinfo : EIATTR_MAX_THREADS
	.align		4
.L_32:
        /*59b0*/ 	.byte	0x04, 0x05
        /*59b2*/ 	.short	(.L_34 - .L_33)
.L_33:
        /*59b4*/ 	.word	0x00000180
        /*59b8*/ 	.word	0x00000001
        /*59bc*/ 	.word	0x00000001


	//----- nvinfo : EIATTR_CRS_STACK_SIZE
	.align		4
.L_34:
        /*59c0*/ 	.byte	0x04, 0x1e
        /*59c2*/ 	.short	(.L_36 - .L_35)
.L_35:
        /*59c4*/ 	.word	0x00000000


	//----- nvinfo : EIATTR_CBANK_PARAM_SIZE
	.align		4
.L_36:
        /*59c8*/ 	.byte	0x03, 0x19
        /*59ca*/ 	.short	0x0470


	//----- nvinfo : EIATTR_PARAM_CBANK
	.align		4
        /*59cc*/ 	.byte	0x04, 0x0a
        /*59ce*/ 	.short	(.L_38 - .L_37)
	.align		4
.L_37:
        /*59d0*/ 	.word	index@(.nv.constant0._ZN7cutlass13device_kernelINS_4gemm6kernel13GemmUniversalIN4cute5tupleIJiiiiEEENS1_10collective13CollectiveMmaINS1_37MainloopSm90TmaGmmaWarpSpecializedFP8ILi14ENS5_IJNS4_1CILi2EEENSA_ILi4EEENSA_ILi1EEEEEENS1_35KernelTmaWarpSpecializedCooperativeEEENS5_IJNSA_ILi256EEESH_NSA_ILi32EEEEEENS_12float_e5m2_tENS5_IJlSD_lEEESK_SL_NS4_8TiledMMAINS4_8MMA_AtomIJNS4_4SM904GMMA31MMA_64x256x32_F32E5M2E5M2_SS_TNILNSP_7ScaleInE1ELSR_1EEEEEENS4_6LayoutINS5_IJSB_SD_SD_EEENS5_IJSD_NSA_ILi0EEESW_EEEEENS5_IJNS4_10UnderscoreESZ_SZ_EEEEENS4_23SM90_TMA_LOAD_MULTICASTENS4_14ComposedLayoutINS4_7SwizzleILi1ELi4ELi3EEENS4_18smem_ptr_flag_bitsILi8EEENSU_INS5_IJNSA_ILi8EEESI_EEENS5_IJSI_SD_EEEEEEEvNS4_8identityES12_S1C_vS1D_EENS_8epilogue10collective6detail29Sm90TmaWarpSpecializedAdapterINS1G_15DefaultEpilogueISK_SL_SL_NS1F_6thread17LinearCombinationISK_Li1EffLNS1K_9ScaleType4KindE0ELNS_15FloatRoundStyleE2ESK_EENS1_15EpilogueDefaultEEEEEvvEEEEvNT_6ParamsE)
        /*59d4*/ 	.short	0x0210
        /*59d6*/ 	.short	0x0470


	//----- nvinfo : EIATTR_SW_WAR
	.align		4
.L_38:
        /*59d8*/ 	.byte	0x04, 0x36
        /*59da*/ 	.short	(.L_40 - .L_39)
.L_39:
        /*59dc*/ 	.word	0x00000008
.L_40:


//--------------------- .nv.callgraph             --------------------------
	.section	.nv.callgraph,"",@"SHT_CUDA_CALLGRAPH"
	.align	4
	.sectionentsize	8
	.align		4
        /*0000*/ 	.word	0x00000000
	.align		4
        /*0004*/ 	.word	0xffffffff
	.align		4
        /*0008*/ 	.word	0x00000000
	.align		4
        /*000c*/ 	.word	0xfffffffe
	.align		4
        /*0010*/ 	.word	0x00000000
	.align		4
        /*0014*/ 	.word	0xfffffffd
	.align		4
        /*0018*/ 	.word	0x00000000
	.align		4
        /*001c*/ 	.word	0xfffffffc


//--------------------- .nv.constant4             --------------------------
	.section	.nv.constant4,"a",@progbits
	.align	8
	.align		8
.nv.constant4:
        /*0000*/ 	.dword	_ZN40_INTERNAL_83efd7c2_4_k_cu_1db0af68_261004cuda3std3__45__cpo5beginE
	.align		8
        /*0008*/ 	.dword	_ZN40_INTERNAL_83efd7c2_4_k_cu_1db0af68_261004cuda3std3__45__cpo3endE
	.align		8
        /*0010*/ 	.dword	_ZN40_INTERNAL_83efd7c2_4_k_cu_1db0af68_261004cuda3std3__45__cpo6cbeginE
	.align		8
        /*0018*/ 	.dword	_ZN40_INTERNAL_83efd7c2_4_k_cu_1db0af68_261004cuda3std3__45__cpo4cendE
	.align		8
        /*0020*/ 	.dword	_ZN40_INTERNAL_83efd7c2_4_k_cu_1db0af68_261004cuda3std3__442_GLOBAL__N__83efd7c2_4_k_cu_1db0af68_261006ignoreE
	.align		8
        /*0028*/ 	.dword	_ZN40_INTERNAL_83efd7c2_4_k_cu_1db0af68_261004cuda3std3__419piecewise_constructE
	.align		8
        /*0030*/ 	.dword	_ZN40_INTERNAL_83efd7c2_4_k_cu_1db0af68_261004cuda3std3__48in_placeE
	.align		8
        /*0038*/ 	.dword	_ZN40_INTERNAL_83efd7c2_4_k_cu_1db0af68_261004cuda3std6ranges3__45__cpo4swapE
	.align		8
        /*0040*/ 	.dword	_ZN40_INTERNAL_83efd7c2_4_k_cu_1db0af68_261004cuda3std6ranges3__45__cpo9iter_moveE
	.align		8
        /*0048*/ 	.dword	_ZN40_INTERNAL_83efd7c2_4_k_cu_1db0af68_261004cute7productE
	.align		8
        /*0050*/ 	.dword	_ZN40_INTERNAL_83efd7c2_4_k_cu_1db0af68_261004cute1_E


//--------------------- .text._ZN7cutlass13device_kernelINS_4gemm6kernel13GemmUniversalIN4cute5tupleIJiiiiEEENS1_10collective13CollectiveMmaINS1_37MainloopSm90TmaGmmaWarpSpecializedFP8ILi14ENS5_IJNS4_1CILi2EEENSA_ILi4EEENSA_ILi1EEEEEENS1_35KernelTmaWarpSpecializedCooperativeEEENS5_IJNSA_ILi256EEESH_NSA_ILi32EEEEEENS_12float_e5m2_tENS5_IJlSD_lEEESK_SL_NS4_8TiledMMAINS4_8MMA_AtomIJNS4_4SM904GMMA31MMA_64x256x32_F32E5M2E5M2_SS_TNILNSP_7ScaleInE1ELSR_1EEEEEENS4_6LayoutINS5_IJSB_SD_SD_EEENS5_IJSD_NSA_ILi0EEESW_EEEEENS5_IJNS4_10UnderscoreESZ_SZ_EEEEENS4_23SM90_TMA_LOAD_MULTICASTENS4_14ComposedLayoutINS4_7SwizzleILi1ELi4ELi3EEENS4_18smem_ptr_flag_bitsILi8EEENSU_INS5_IJNSA_ILi8EEESI_EEENS5_IJSI_SD_EEEEEEEvNS4_8identityES12_S1C_vS1D_EENS_8epilogue10collective6detail29Sm90TmaWarpSpecializedAdapterINS1G_15DefaultEpilogueISK_SL_SL_NS1F_6thread17LinearCombinationISK_Li1EffLNS1K_9ScaleType4KindE0ELNS_15FloatRoundStyleE2ESK_EENS1_15EpilogueDefaultEEEEEvvEEEEvNT_6ParamsE --------------------------
	.section	.text._ZN7cutlass13device_kernelINS_4gemm6kernel13GemmUniversalIN4cute5tupleIJiiiiEEENS1_10collective13CollectiveMmaINS1_37MainloopSm90TmaGmmaWarpSpecializedFP8ILi14ENS5_IJNS4_1CILi2EEENSA_ILi4EEENSA_ILi1EEEEEENS1_35KernelTmaWarpSpecializedCooperativeEEENS5_IJNSA_ILi256EEESH_NSA_ILi32EEEEEENS_12float_e5m2_tENS5_IJlSD_lEEESK_SL_NS4_8TiledMMAINS4_8MMA_AtomIJNS4_4SM904GMMA31MMA_64x256x32_F32E5M2E5M2_SS_TNILNSP_7ScaleInE1ELSR_1EEEEEENS4_6LayoutINS5_IJSB_SD_SD_EEENS5_IJSD_NSA_ILi0EEESW_EEEEENS5_IJNS4_10UnderscoreESZ_SZ_EEEEENS4_23SM90_TMA_LOAD_MULTICASTENS4_14ComposedLayoutINS4_7SwizzleILi1ELi4ELi3EEENS4_18smem_ptr_flag_bitsILi8EEENSU_INS5_IJNSA_ILi8EEESI_EEENS5_IJSI_SD_EEEEEEEvNS4_8identityES12_S1C_vS1D_EENS_8epilogue10collective6detail29Sm90TmaWarpSpecializedAdapterINS1G_15DefaultEpilogueISK_SL_SL_NS1F_6thread17LinearCombinationISK_Li1EffLNS1K_9ScaleType4KindE0ELNS_15FloatRoundStyleE2ESK_EENS1_15EpilogueDefaultEEEEEvvEEEEvNT_6ParamsE,"ax",@progbits
	.align	128
.text._ZN7cutlass13device_kernelINS_4gemm6kernel13GemmUniversalIN4cute5tupleIJiiiiEEENS1_10collective13CollectiveMmaINS1_37MainloopSm90TmaGmmaWarpSpecializedFP8ILi14ENS5_IJNS4_1CILi2EEENSA_ILi4EEENSA_ILi1EEEEEENS1_35KernelTmaWarpSpecializedCooperativeEEENS5_IJNSA_ILi256EEESH_NSA_ILi32EEEEEENS_12float_e5m2_tENS5_IJlSD_lEEESK_SL_NS4_8TiledMMAINS4_8MMA_AtomIJNS4_4SM904GMMA31MMA_64x256x32_F32E5M2E5M2_SS_TNILNSP_7ScaleInE1ELSR_1EEEEEENS4_6LayoutINS5_IJSB_SD_SD_EEENS5_IJSD_NSA_ILi0EEESW_EEEEENS5_IJNS4_10UnderscoreESZ_SZ_EEEEENS4_23SM90_TMA_LOAD_MULTICASTENS4_14ComposedLayoutINS4_7SwizzleILi1ELi4ELi3EEENS4_18smem_ptr_flag_bitsILi8EEENSU_INS5_IJNSA_ILi8EEESI_EEENS5_IJSI_SD_EEEEEEEvNS4_8identityES12_S1C_vS1D_EENS_8epilogue10collective6detail29Sm90TmaWarpSpecializedAdapterINS1G_15DefaultEpilogueISK_SL_SL_NS1F_6thread17LinearCombinationISK_Li1EffLNS1K_9ScaleType4KindE0ELNS_15FloatRoundStyleE2ESK_EENS1_15EpilogueDefaultEEEEEvvEEEEvNT_6ParamsE:
        .type           _ZN7cutlass13device_kernelINS_4gemm6kernel13GemmUniversalIN4cute5tupleIJiiiiEEENS1_10collective13CollectiveMmaINS1_37MainloopSm90TmaGmmaWarpSpecializedFP8ILi14ENS5_IJNS4_1CILi2EEENSA_ILi4EEENSA_ILi1EEEEEENS1_35KernelTmaWarpSpecializedCooperativeEEENS5_IJNSA_ILi256EEESH_NSA_ILi32EEEEEENS_12float_e5m2_tENS5_IJlSD_lEEESK_SL_NS4_8TiledMMAINS4_8MMA_AtomIJNS4_4SM904GMMA31MMA_64x256x32_F32E5M2E5M2_SS_TNILNSP_7ScaleInE1ELSR_1EEEEEENS4_6LayoutINS5_IJSB_SD_SD_EEENS5_IJSD_NSA_ILi0EEESW_EEEEENS5_IJNS4_10UnderscoreESZ_SZ_EEEEENS4_23SM90_TMA_LOAD_MULTICASTENS4_14ComposedLayoutINS4_7SwizzleILi1ELi4ELi3EEENS4_18smem_ptr_flag_bitsILi8EEENSU_INS5_IJNSA_ILi8EEESI_EEENS5_IJSI_SD_EEEEEEEvNS4_8identityES12_S1C_vS1D_EENS_8epilogue10collective6detail29Sm90TmaWarpSpecializedAdapterINS1G_15DefaultEpilogueISK_SL_SL_NS1F_6thread17LinearCombinationISK_Li1EffLNS1K_9ScaleType4KindE0ELNS_15FloatRoundStyleE2ESK_EENS1_15EpilogueDefaultEEEEEvvEEEEvNT_6ParamsE,@function
        .size           _ZN7cutlass13device_kernelINS_4gemm6kernel13GemmUniversalIN4cute5tupleIJiiiiEEENS1_10collective13CollectiveMmaINS1_37MainloopSm90TmaGmmaWarpSpecializedFP8ILi14ENS5_IJNS4_1CILi2EEENSA_ILi4EEENSA_ILi1EEEEEENS1_35KernelTmaWarpSpecializedCooperativeEEENS5_IJNSA_ILi256EEESH_NSA_ILi32EEEEEENS_12float_e5m2_tENS5_IJlSD_lEEESK_SL_NS4_8TiledMMAINS4_8MMA_AtomIJNS4_4SM904GMMA31MMA_64x256x32_F32E5M2E5M2_SS_TNILNSP_7ScaleInE1ELSR_1EEEEEENS4_6LayoutINS5_IJSB_SD_SD_EEENS5_IJSD_NSA_ILi0EEESW_EEEEENS5_IJNS4_10UnderscoreESZ_SZ_EEEEENS4_23SM90_TMA_LOAD_MULTICASTENS4_14ComposedLayoutINS4_7SwizzleILi1ELi4ELi3EEENS4_18smem_ptr_flag_bitsILi8EEENSU_INS5_IJNSA_ILi8EEESI_EEENS5_IJSI_SD_EEEEEEEvNS4_8identityES12_S1C_vS1D_EENS_8epilogue10collective6detail29Sm90TmaWarpSpecializedAdapterINS1G_15DefaultEpilogueISK_SL_SL_NS1F_6thread17LinearCombinationISK_Li1EffLNS1K_9ScaleType4KindE0ELNS_15FloatRoundStyleE2ESK_EENS1_15EpilogueDefaultEEEEEvvEEEEvNT_6ParamsE,(.L_x_611 - _ZN7cutlass13device_kernelINS_4gemm6kernel13GemmUniversalIN4cute5tupleIJiiiiEEENS1_10collective13CollectiveMmaINS1_37MainloopSm90TmaGmmaWarpSpecializedFP8ILi14ENS5_IJNS4_1CILi2EEENSA_ILi4EEENSA_ILi1EEEEEENS1_35KernelTmaWarpSpecializedCooperativeEEENS5_IJNSA_ILi256EEESH_NSA_ILi32EEEEEENS_12float_e5m2_tENS5_IJlSD_lEEESK_SL_NS4_8TiledMMAINS4_8MMA_AtomIJNS4_4SM904GMMA31MMA_64x256x32_F32E5M2E5M2_SS_TNILNSP_7ScaleInE1ELSR_1EEEEEENS4_6LayoutINS5_IJSB_SD_SD_EEENS5_IJSD_NSA_ILi0EEESW_EEEEENS5_IJNS4_10UnderscoreESZ_SZ_EEEEENS4_23SM90_TMA_LOAD_MULTICASTENS4_14ComposedLayoutINS4_7SwizzleILi1ELi4ELi3EEENS4_18smem_ptr_flag_bitsILi8EEENSU_INS5_IJNSA_ILi8EEESI_EEENS5_IJSI_SD_EEEEEEEvNS4_8identityES12_S1C_vS1D_EENS_8epilogue10collective6detail29Sm90TmaWarpSpecializedAdapterINS1G_15DefaultEpilogueISK_SL_SL_NS1F_6thread17LinearCombinationISK_Li1EffLNS1K_9ScaleType4KindE0ELNS_15FloatRoundStyleE2ESK_EENS1_15EpilogueDefaultEEEEEvvEEEEvNT_6ParamsE)
        .other          _ZN7cutlass13device_kernelINS_4gemm6kernel13GemmUniversalIN4cute5tupleIJiiiiEEENS1_10collective13CollectiveMmaINS1_37MainloopSm90TmaGmmaWarpSpecializedFP8ILi14ENS5_IJNS4_1CILi2EEENSA_ILi4EEENSA_ILi1EEEEEENS1_35KernelTmaWarpSpecializedCooperativeEEENS5_IJNSA_ILi256EEESH_NSA_ILi32EEEEEENS_12float_e5m2_tENS5_IJlSD_lEEESK_SL_NS4_8TiledMMAINS4_8MMA_AtomIJNS4_4SM904GMMA31MMA_64x256x32_F32E5M2E5M2_SS_TNILNSP_7ScaleInE1ELSR_1EEEEEENS4_6LayoutINS5_IJSB_SD_SD_EEENS5_IJSD_NSA_ILi0EEESW_EEEEENS5_IJNS4_10UnderscoreESZ_SZ_EEEEENS4_23SM90_TMA_LOAD_MULTICASTENS4_14ComposedLayoutINS4_7SwizzleILi1ELi4ELi3EEENS4_18smem_ptr_flag_bitsILi8EEENSU_INS5_IJNSA_ILi8EEESI_EEENS5_IJSI_SD_EEEEEEEvNS4_8identityES12_S1C_vS1D_EENS_8epilogue10collective6detail29Sm90TmaWarpSpecializedAdapterINS1G_15DefaultEpilogueISK_SL_SL_NS1F_6thread17LinearCombinationISK_Li1EffLNS1K_9ScaleType4KindE0ELNS_15FloatRoundStyleE2ESK_EENS1_15EpilogueDefaultEEEEEvvEEEEvNT_6ParamsE,@"STO_CUDA_ENTRY STV_DEFAULT"
_ZN7cutlass13device_kernelINS_4gemm6kernel13GemmUniversalIN4cute5tupleIJiiiiEEENS1_10collective13CollectiveMmaINS1_37MainloopSm90TmaGmmaWarpSpecializedFP8ILi14ENS5_IJNS4_1CILi2EEENSA_ILi4EEENSA_ILi1EEEEEENS1_35KernelTmaWarpSpecializedCooperativeEEENS5_IJNSA_ILi256EEESH_NSA_ILi32EEEEEENS_12float_e5m2_tENS5_IJlSD_lEEESK_SL_NS4_8TiledMMAINS4_8MMA_AtomIJNS4_4SM904GMMA31MMA_64x256x32_F32E5M2E5M2_SS_TNILNSP_7ScaleInE1ELSR_1EEEEEENS4_6LayoutINS5_IJSB_SD_SD_EEENS5_IJSD_NSA_ILi0EEESW_EEEEENS5_IJNS4_10UnderscoreESZ_SZ_EEEEENS4_23SM90_TMA_LOAD_MULTICASTENS4_14ComposedLayoutINS4_7SwizzleILi1ELi4ELi3EEENS4_18smem_ptr_flag_bitsILi8EEENSU_INS5_IJNSA_ILi8EEESI_EEENS5_IJSI_SD_EEEEEEEvNS4_8identityES12_S1C_vS1D_EENS_8epilogue10collective6detail29Sm90TmaWarpSpecializedAdapterINS1G_15DefaultEpilogueISK_SL_SL_NS1F_6thread17LinearCombinationISK_Li1EffLNS1K_9ScaleType4KindE0ELNS_15FloatRoundStyleE2ESK_EENS1_15EpilogueDefaultEEEEEvvEEEEvNT_6ParamsE:
[----:B------:R-:W0:Y:S02]  /*0000*/  LDC R1, c[0x0][0x28] ;  /* 0x00000a00ff017b82 */ /* 0x000e240000000800 */
[----:B0-----:R-:W-:Y:S01]  /*0010*/  VIADD R1, R1, 0xfffff988 ;  /* 0xfffff98801017836 */ /* 0x001fe20000000000 */
[----:B------:R-:W0:Y:S01]  /*0020*/  S2R R4, SR_TID.X ;  /* 0x0000000000047919 */ /* 0x000e220000002100 */
[----:B------:R-:W-:Y:S01]  /*0030*/  ELECT P0, URZ, PT ;  /* 0x00000000003f782f */ /* 0x000fe20003800000 */
[----:B------:R-:W-:Y:S01]  /*0040*/  BSSY B0, `(.L_x_0) ;  /* 0x0000015000007945 */ /* 0x000fe20003800000 */
[--C-:B0-----:R-:W-:Y:S02]  /*0050*/  SHF.R.U32.HI R0, RZ, 0x5, R4.reuse ;  /* 0x00000005ff007819 */ /* 0x101fe40000011604 */
[----:B------:R-:W-:-:S03]  /*0060*/  SHF.R.U32.HI R2, RZ, 0x7, R4 ;  /* 0x00000007ff027819 */ /* 0x000fc60000011604 */
[----:B------:R-:W0:Y:S04]  /*0070*/  SHFL.IDX PT, R3, R0, RZ, 0x1f ;  /* 0x00001fff00037589 */ /* 0x000e2800000e0000 */
[----:B------:R-:W1:Y:S01]  /*0080*/  SHFL.IDX PT, R2, R2, RZ, 0x1f ;  /* 0x00001fff02027589 */ /* 0x000e6200000e0000 */
[----:B0-----:R-:W-:Y:S02]  /*0090*/  R2UR UR4, R3 ;  /* 0x00000000030472ca */ /* 0x001fe400000e0000 */
[----:B-1----:R-:W-:-:S11]  /*00a0*/  R2UR UR6, R2 ;  /* 0x00000000020672ca */ /* 0x002fd600000e0000 */
[----:B------:R-:W-:Y:S02]  /*00b0*/  USHF.R.S32.HI UR5, URZ, 0x1f, UR4 ;  /* 0x0000001f3f057899 */ /* 0x000fe40008011404 */
[----:B------:R-:W-:Y:S02]  /*00c0*/  ISETP.NE.OR P0, PT, RZ, UR4, !P0 ;  /* 0x00000004ff007c0c */ /* 0x000fe4000c705670 */
[----:B------:R-:W-:-:S04]  /*00d0*/  ULEA.HI UR5, UR5, UR4, URZ, 0x2 ;  /* 0x0000000405057291 */ /* 0x000fc8000f8f103f */
[----:B------:R-:W-:-:S04]  /*00e0*/  ULOP3.LUT UR5, UR5, 0xfffffffc, URZ, 0xc0, !UPT ;  /* 0xfffffffc05057892 */ /* 0x000fc8000f8ec03f */
[----:B------:R-:W-:-:S03]  /*00f0*/  UIADD3 UR8, UR4, -UR5, URZ ;  /* 0x8000000504087290 */ /* 0x000fc6000fffe03f */
[----:B------:R-:W-:Y:S09]  /*0100*/  @P0 BRA `(.L_x_1) ;  /* 0x0000000000200947 */ /* 0x000ff20003800000 */
[----:B------:R-:W-:Y:S02]  /*0110*/  ULDC.64 UR4, c[0x0][0x198] ;  /* 0x0000660000047ab9 */ /* 0x000fe40000000a00 */
[----:B------:R-:W-:Y:S02]  /*0120*/  UIADD3 UR10, UP0, UR4, 0xf0, URZ ;  /* 0x000000f0040a7890 */ /* 0x000fe4000ff1e03f */
[----:B------:R-:W-:Y:S02]  /*0130*/  UIADD3 UR4, UP1, UR4, 0x1f0, URZ ;  /* 0x000001f004047890 */ /* 0x000fe4000ff3e03f */
[----:B------:R-:W-:Y:S02]  /*0140*/  UIADD3.X UR11, URZ, UR5, URZ, UP0, !UPT ;  /* 0x000000053f0b7290 */ /* 0x000fe400087fe43f */
[----:B------:R-:W-:-:S07]  /*0150*/  UIADD3.X UR5, URZ, UR5, URZ, UP1, !UPT ;  /* 0x000000053f057290 */ /* 0x000fce0008ffe43f */
[----:B------:R0:W-:Y:S02]  /*0160*/  UTMACCTL.PF [UR10] ;  /* 0x000000000a0079b9 */ /* 0x0001e40008040000 */
[----:B------:R0:W-:Y:S02]  /*0170*/  UTMACCTL.PF [UR4] ;  /* 0x00000000040079b9 */ /* 0x0001e40008040000 */
[----:B0-----:R-:W-:Y:S01]  /*0180*/  NOP ;  /* 0x0000000000007918 */ /* 0x001fe20000000000 */
.L_x_1:
[----:B------:R-:W-:Y:S05]  /*0190*/  BSYNC B0 ;  /* 0x0000000000007941 */ /* 0x000fea0003800000 */
.L_x_0:
[----:B------:R-:W0:Y:S01]  /*01a0*/  SHFL.IDX PT, R3, R0, RZ, 0x1f ;  /* 0x00001fff00037589 */ /* 0x000e2200000e0000 */
[----:B------:R-:W-:Y:S01]  /*01b0*/  UISETP.NE.AND UP0, UPT, UR8, 0x3, UPT ;  /* 0x000000030800788c */ /* 0x000fe2000bf05270 */
[----:B------:R-:W-:Y:S01]  /*01c0*/  ISETP.NE.AND P1, PT, RZ, UR6, PT ;  /* 0x00000006ff007c0c */ /* 0x000fe2000bf25270 */
[----:B------:R-:W-:Y:S02]  /*01d0*/  UIADD3 UR10, UR6, -0x1, URZ ;  /* 0xffffffff060a7890 */ /* 0x000fe4000fffe03f */
[----:B------:R-:W-:Y:S02]  /*01e0*/  UISETP.EQ.OR UP0, UPT, UR8, URZ, !UP0 ;  /* 0x0000003f0800728c */ /* 0x000fe4000c702670 */
[----:B------:R-:W-:Y:S02]  /*01f0*/  UISETP.GE.U32.AND UP1, UPT, UR10, 0x2, UPT ;  /* 0x000000020a00788c */ /* 0x000fe4000bf26070 */
[----:B------:R-:W-:-:S04]  /*0200*/  UISETP.EQ.AND UP0, UPT, UR6, URZ, UP0 ;  /* 0x0000003f0600728c */ /* 0x000fc80008702270 */
[----:B------:R-:W-:-:S04]  /*0210*/  USEL UR13, URZ, 0x1, !UP0 ;  /* 0x000000013f0d7887 */ /* 0x000fc8000c000000 */
[----:B------:R-:W-:Y:S01]  /*0220*/  USEL UR13, UR13, 0x2, UP1 ;  /* 0x000000020d0d7887 */ /* 0x000fe20008800000 */
[----:B0-----:R-:W-:-:S13]  /*0230*/  ISETP.NE.AND P0, PT, R3, RZ, PT ;  /* 0x000000ff0300720c */ /* 0x001fda0003f05270 */
[----:B------:R-:W-:Y:S05]  /*0240*/  @P0 BRA `(.L_x_2) ;  /* 0x0000000000b40947 */ /* 0x000fea0003800000 */
[----:B------:R-:W-:Y:S01]  /*0250*/  ELECT P0, URZ, PT ;  /* 0x00000000003f782f */ /* 0x000fe20003800000 */
[----:B------:R-:W-:-:S12]  /*0260*/  BSSY B0, `(.L_x_2) ;  /* 0x000002b000007945 */ /* 0x000fd80003800000 */
[----:B------:R-:W-:Y:S05]  /*0270*/  @!P0 BRA `(.L_x_3) ;  /* 0x0000000000a48947 */ /* 0x000fea0003800000 */
[----:B------:R-:W0:Y:S01]  /*0280*/  S2UR UR9, SR_CgaCtaId ;  /* 0x00000000000979c3 */ /* 0x000e220000008800 */
[----:B------:R-:W-:Y:S01]  /*0290*/  UMOV UR4, 0x400 ;  /* 0x0000040000047882 */ /* 0x000fe20000000000 */
[----:B------:R-:W-:Y:S01]  /*02a0*/  UMOV UR5, 0x1 ;  /* 0x0000000100057882 */ /* 0x000fe20000000000 */
[----:B------:R-:W-:Y:S02]  /*02b0*/  UMOV UR6, 0xa ;  /* 0x0000000a00067882 */ /* 0x000fe40000000000 */
[----:B------:R-:W-:-:S04]  /*02c0*/  UIADD3 UR6, -UR6, 0x100000, URZ ;  /* 0x0010000006067890 */ /* 0x000fc8000fffe13f */
[----:B------:R-:W-:Y:S02]  /*02d0*/  USHF.L.U32 UR7, UR6, 0xb, URZ ;  /* 0x0000000b06077899 */ /* 0x000fe4000800063f */
[----:B------:R-:W-:Y:S02]  /*02e0*/  USHF.L.U32 UR6, UR6, 0x1, URZ ;  /* 0x0000000106067899 */ /* 0x000fe4000800063f */
[----:B0-----:R-:W-:Y:S02]  /*02f0*/  ULEA UR9, UR9, UR4, 0x18 ;  /* 0x0000000409097291 */ /* 0x001fe4000f8ec03f */
[----:B------:R-:W-:-:S04]  /*0300*/  UIADD3 UR4, -UR5, 0x100000, URZ ;  /* 0x0010000005047890 */ /* 0x000fc8000fffe13f */
[----:B------:R-:W-:Y:S02]  /*0310*/  USHF.L.U32 UR5, UR4, 0xb, URZ ;  /* 0x0000000b04057899 */ /* 0x000fe4000800063f */
[----:B------:R-:W-:Y:S01]  /*0320*/  USHF.L.U32 UR4, UR4, 0x1, URZ ;  /* 0x0000000104047899 */ /* 0x000fe2000800063f */
[----:B------:R-:W0:Y:S11]  /*0330*/  FENCE.VIEW.ASYNC.S ;  /* 0x00000000000073c6 */ /* 0x000e360000000000 */
[----:B0-----:R0:W1:Y:S01]  /*0340*/  SYNCS.EXCH.64 URZ, [UR9], UR4 ;  /* 0x00000004093f75b2 */ /* 0x0010620008000100 */
[----:B------:R0:W2:Y:S01]  /*0350*/  SYNCS.EXCH.64 URZ, [UR9+0x70], UR6 ;  /* 0x00007006093f75b2 */ /* 0x0000a20008000100 */
[----:B------:R0:W3:Y:S01]  /*0360*/  SYNCS.EXCH.64 URZ, [UR9+0x8], UR4 ;  /* 0x00000804093f75b2 */ /* 0x0000e20008000100 */
[----:B------:R0:W4:Y:S01]  /*0370*/  SYNCS.EXCH.64 URZ, [UR9+0x78], UR6 ;  /* 0x00007806093f75b2 */ /* 0x0001220008000100 */
[----:B------:R0:W0:Y:S01]  /*0380*/  SYNCS.EXCH.64 URZ, [UR9+0x10], UR4 ;  /* 0x00001004093f75b2 */ /* 0x0000220008000100 */
        /* <DEDUP_REMOVED lines=23> */
[----:B-1234-:R-:W-:Y:S01]  /*0500*/  NOP ;  /* 0x0000000000007918 */ /* 0x01efe20000000000 */
.L_x_3:
[----:B0-----:R-:W-:Y:S05]  /*0510*/  BSYNC B0 ;  /* 0x0000000000007941 */ /* 0x001fea0003800000 */
.L_x_2:
[----:B------:R-:W-:Y:S01]  /*0520*/  SHF.R.S32.HI R2, RZ, 0x1f, R4 ;  /* 0x0000001fff027819 */ /* 0x000fe20000011404 */
[----:B------:R-:W0:Y:S01]  /*0530*/  SHFL.IDX PT, R0, R0, RZ, 0x1f ;  /* 0x00001fff00007589 */ /* 0x000e2200000e0000 */
[----:B------:R-:W1:Y:S01]  /*0540*/  S2UR UR9, SR_CTAID.X ;  /* 0x00000000000979c3 */ /* 0x000e620000002500 */
[----:B------:R-:W-:Y:S02]  /*0550*/  ELECT P0, URZ, PT ;  /* 0x00000000003f782f */ /* 0x000fe40003800000 */
[----:B------:R-:W-:Y:S01]  /*0560*/  LEA.HI R2, R2, R4, RZ, 0x7 ;  /* 0x0000000402027211 */ /* 0x000fe200078f38ff */
[----:B------:R-:W-:Y:S01]  /*0570*/  ULDC UR4, c[0x0][0x150] ;  /* 0x0000540000047ab9 */ /* 0x000fe20000000800 */
[----:B------:R-:W-:Y:S01]  /*0580*/  SHF.R.S32.HI R6, RZ, 0x1f, R3 ;  /* 0x0000001fff067819 */ /* 0x000fe20000011403 */
[----:B------:R-:W-:Y:S01]  /*0590*/  NOP ;  /* 0x0000000000007918 */ /* 0x000fe20000000000 */
[----:B------:R-:W-:Y:S01]  /*05a0*/  LOP3.LUT R2, R2, 0xffffff80, RZ, 0xc0, !PT ;  /* 0xffffff8002027812 */ /* 0x000fe200078ec0ff */
[----:B------:R-:W-:Y:S01]  /*05b0*/  NOP ;  /* 0x0000000000007918 */ /* 0x000fe20000000000 */
[----:B------:R-:W-:Y:S01]  /*05c0*/  LEA.HI R6, R6, R3, RZ, 0x2 ;  /* 0x0000000306067211 */ /* 0x000fe200078f10ff */
[----:B------:R-:W2:Y:S02]  /*05d0*/  LDC R8, c[0x0][0x144] ;  /* 0x00005100ff087b82 */ /* 0x000ea40000000800 */
[----:B------:R-:W-:Y:S01]  /*05e0*/  IMAD.IADD R4, R4, 0x1, -R2 ;  /* 0x0000000104047824 */ /* 0x000fe200078e0a02 */
[----:B------:R-:W-:Y:S01]  /*05f0*/  LOP3.LUT R6, R6, 0x3ffffffc, RZ, 0xc0, !PT ;  /* 0x3ffffffc06067812 */ /* 0x000fe200078ec0ff */
[----:B------:R-:W3:Y:S03]  /*0600*/  S2R R2, SR_CTAID.Y ;  /* 0x0000000000027919 */ /* 0x000ee60000002600 */
[----:B------:R-:W-:Y:S01]  /*0610*/  SHF.R.S32.HI R5, RZ, 0x1f, R4 ;  /* 0x0000001fff057819 */ /* 0x000fe20000011404 */
[----:B------:R-:W-:Y:S01]  /*0620*/  IMAD.IADD R6, R3, 0x1, -R6 ;  /* 0x0000000103067824 */ /* 0x000fe200078e0a06 */
[----:B------:R-:W4:Y:S02]  /*0630*/  LDC R13, c[0x0][0x148] ;  /* 0x00005200ff0d7b82 */ /* 0x000f240000000800 */
[----:B------:R-:W-:-:S02]  /*0640*/  LEA.HI R5, R5, R4, RZ, 0x3 ;  /* 0x0000000405057211 */ /* 0x000fc400078f18ff */
[----:B0-----:R-:W-:Y:S02]  /*0650*/  ISETP.NE.OR P0, PT, R0, RZ, !P0 ;  /* 0x000000ff0000720c */ /* 0x001fe40004705670 */
[--C-:B------:R-:W-:Y:S02]  /*0660*/  SHF.R.S32.HI R0, RZ, 0x3, R5.reuse ;  /* 0x00000003ff007819 */ /* 0x100fe40000011405 */
[----:B------:R-:W-:Y:S02]  /*0670*/  SHF.R.S32.HI R5, RZ, 0x1f, R5 ;  /* 0x0000001fff057819 */ /* 0x000fe40000011405 */
[----:B-1----:R-:W-:Y:S02]  /*0680*/  I2FP.F32.U32 R7, UR9 ;  /* 0x0000000900077c45 */ /* 0x002fe40008201000 */
[----:B------:R-:W-:-:S03]  /*0690*/  LEA.HI R5, R5, R0, RZ, 0x2 ;  /* 0x0000000005057211 */ /* 0x000fc600078f10ff */
[----:B------:R-:W-:Y:S01]  /*06a0*/  FMUL R7, R7, UR4 ;  /* 0x0000000407077c20 */ /* 0x000fe20008400000 */
[----:B------:R-:W-:Y:S01]  /*06b0*/  LOP3.LUT R5, R5, 0xfffffffc, RZ, 0xc0, !PT ;  /* 0xfffffffc05057812 */ /* 0x000fe200078ec0ff */
[----:B------:R-:W-:Y:S01]  /*06c0*/  VOTEU.ALL UP0, P0 ;  /* 0x00000000003f7886 */ /* 0x000fe20000000000 */
[----:B------:R-:W-:Y:S01]  /*06d0*/  ULDC UR4, c[0x0][0x154] ;  /* 0x0000550000047ab9 */ /* 0x000fe20000000800 */
[----:B------:R-:W-:Y:S02]  /*06e0*/  VOTEU.ALL UP1, P0 ;  /* 0x00000000003f7886 */ /* 0x000fe40000020000 */
[----:B------:R-:W0:Y:S01]  /*06f0*/  F2I.U32.TRUNC.NTZ R7, R7 ;  /* 0x0000000700077305 */ /* 0x000e22000020f000 */
[----:B------:R-:W-:Y:S01]  /*0700*/  IMAD.IADD R5, R0, 0x1, -R5 ;  /* 0x0000000100057824 */ /* 0x000fe200078e0a05 */
[----:B------:R-:W1:Y:S01]  /*0710*/  @!UP0 S2UR UR7, SR_CgaCtaId ;  /* 0x00000000000789c3 */ /* 0x000e620000008800 */
[----:B------:R-:W-:Y:S02]  /*0720*/  @!UP0 UMOV UR6, 0x400 ;  /* 0x0000040000068882 */ /* 0x000fe40000000000 */
[----:B------:R-:W-:Y:S01]  /*0730*/  IMAD R5, R6, 0x4, R5 ;  /* 0x0000000406057824 */ /* 0x000fe200078e0205 */
[----:B---3--:R-:W-:-:S04]  /*0740*/  I2FP.F32.U32 R6, R2 ;  /* 0x0000000200067245 */ /* 0x008fc80000201000 */
[----:B------:R-:W-:Y:S01]  /*0750*/  LEA.HI R0, R5, R5, RZ, 0x1 ;  /* 0x0000000505007211 */ /* 0x000fe200078f08ff */
[----:B------:R-:W-:Y:S01]  /*0760*/  FMUL R6, R6, UR4 ;  /* 0x0000000406067c20 */ /* 0x000fe20008400000 */
[----:B------:R-:W-:Y:S02]  /*0770*/  UMOV UR4, 0x20 ;  /* 0x0000002000047882 */ /* 0x000fe40000000000 */
[----:B------:R-:W-:Y:S01]  /*0780*/  LOP3.LUT R0, R0, 0xfffffffe, RZ, 0xc0, !PT ;  /* 0xfffffffe00007812 */ /* 0x000fe200078ec0ff */
[----:B0-----:R-:W-:Y:S01]  /*0790*/  IMAD.MOV R11, RZ, RZ, -R7 ;  /* 0x000000ffff0b7224 */ /* 0x001fe200078e0a07 */
[----:B------:R-:W-:-:S04]  /*07a0*/  @!UP0 UIADD3 UR4, -UR4, 0x100000, URZ ;  /* 0x0010000004048890 */ /* 0x000fc8000fffe13f */
[----:B------:R-:W-:Y:S02]  /*07b0*/  @!UP0 USHF.L.U32 UR5, UR4, 0xb, URZ ;  /* 0x0000000b04058899 */ /* 0x000fe4000800063f */
[----:B------:R-:W-:Y:S01]  /*07c0*/  @!UP0 USHF.L.U32 UR4, UR4, 0x1, URZ ;  /* 0x0000000104048899 */ /* 0x000fe2000800063f */
[----:B------:R-:W0:Y:S01]  /*07d0*/  F2I.U32.TRUNC.NTZ R6, R6 ;  /* 0x0000000600067305 */ /* 0x000e22000020f000 */
[----:B------:R-:W3:Y:S01]  /*07e0*/  LDC R7, c[0x0][0x140] ;  /* 0x00005000ff077b82 */ /* 0x000ee20000000800 */
[----:B--2---:R-:W-:Y:S02]  /*07f0*/  IMAD R11, R8, R11, UR9 ;  /* 0x00000009080b7e24 */ /* 0x004fe4000f8e020b */
[----:B------:R-:W-:-:S05]  /*0800*/  IMAD.IADD R0, R5, 0x1, -R0 ;  /* 0x0000000105007824 */ /* 0x000fca00078e0a00 */
[----:B------:R-:W-:Y:S01]  /*0810*/  ISETP.NE.AND P2, PT, R0, R11, PT ;  /* 0x0000000b0000720c */ /* 0x000fe20003f45270 */
[C---:B------:R-:W-:Y:S01]  /*0820*/  IMAD.SHL.U32 R0, R5.reuse, 0x4, RZ ;  /* 0x0000000405007824 */ /* 0x040fe200078e00ff */
[----:B-1----:R-:W-:Y:S01]  /*0830*/  @!UP0 ULEA UR6, UR7, UR6, 0x18 ;  /* 0x0000000607068291 */ /* 0x002fe2000f8ec03f */
[----:B------:R-:W-:Y:S01]  /*0840*/  VOTEU.ALL UP0, P0 ;  /* 0x00000000003f7886 */ /* 0x000fe20000000000 */
[----:B------:R-:W-:Y:S01]  /*0850*/  LOP3.LUT P0, RZ, R4, 0x7, RZ, 0xc0, !PT ;  /* 0x0000000704ff7812 */ /* 0x000fe2000780c0ff */
[----:B0-----:R-:W-:Y:S01]  /*0860*/  IMAD.MOV R12, RZ, RZ, -R6 ;  /* 0x000000ffff0c7224 */ /* 0x001fe200078e0a06 */
[----:B------:R-:W-:-:S03]  /*0870*/  LOP3.LUT R9, R5, 0xc, R0, 0x78, !PT ;  /* 0x0000000c05097812 */ /* 0x000fc600078e7800 */
[----:B----4-:R-:W-:Y:S01]  /*0880*/  IMAD R5, R13, R12, R2 ;  /* 0x0000000c0d057224 */ /* 0x010fe200078e0202 */
[C---:B------:R-:W-:Y:S01]  /*0890*/  ISETP.LT.U32.AND P0, PT, R9.reuse, 0x8, !P0 ;  /* 0x000000080900780c */ /* 0x040fe20004701070 */
[----:B------:R0:W-:Y:S02]  /*08a0*/  STL [R1+0x45c], R9 ;  /* 0x00045c0901007387 */ /* 0x0001e40000100800 */
[----:B------:R-:W-:Y:S02]  /*08b0*/  @P2 LEA.HI R0, R9, R9, RZ, 0x1 ;  /* 0x0000000909002211 */ /* 0x000fe400078f08ff */
[----:B------:R-:W1:Y:S02]  /*08c0*/  FENCE.VIEW.ASYNC.S ;  /* 0x00000000000073c6 */ /* 0x000e640000000000 */
[----:B-1----:R0:W1:Y:S01]  /*08d0*/  @!UP0 SYNCS.EXCH.64 URZ, [UR6+0xf0], UR4 ;  /* 0x0000f004063f85b2 */ /* 0x0020620008000100 */
[----:B---3--:R-:W-:Y:S02]  /*08e0*/  ISETP.EQ.U32.AND P5, PT, R7, 0x1, PT ;  /* 0x000000010700780c */ /* 0x008fe40003fa2070 */
[----:B------:R-:W-:-:S04]  /*08f0*/  @P2 SHF.R.S32.HI R0, RZ, 0x1, R0 ;  /* 0x00000001ff002819 */ /* 0x000fc80000011400 */
[----:B------:R-:W-:Y:S01]  /*0900*/  @P2 ISETP.NE.AND P3, PT, R0, R5, PT ;  /* 0x000000050000220c */ /* 0x000fe20003f65270 */
[----:B------:R-:W-:Y:S01]  /*0910*/  IMAD.MOV.U32 R0, RZ, RZ, 0x1 ;  /* 0x00000001ff007424 */ /* 0x000fe200078e00ff */
[----:B------:R-:W-:Y:S02]  /*0920*/  SEL R5, RZ, 0x1, !P0 ;  /* 0x00000001ff057807 */ /* 0x000fe40004000000 */
[----:B------:R-:W-:-:S04]  /*0930*/  @P2 SEL R0, RZ, 0x1, P3 ;  /* 0x00000001ff002807 */ /* 0x000fc80001800000 */
[----:B------:R-:W-:Y:S01]  /*0940*/  LOP3.LUT R0, R0, R5, RZ, 0xc0, !PT ;  /* 0x0000000500007212 */ /* 0x000fe200078ec0ff */
[----:B------:R0:W2:Y:S01]  /*0950*/  @!UP1 SYNCS.EXCH.64 URZ, [UR6+0xf8], UR4 ;  /* 0x0000f804063f95b2 */ /* 0x0000a20008000100 */
[----:B------:R-:W-:-:S03]  /*0960*/  NOP ;  /* 0x0000000000007918 */ /* 0x000fc60000000000 */
[----:B------:R0:W-:Y:S01]  /*0970*/  STL [R1+0x458], R0 ;  /* 0x0004580001007387 */ /* 0x0001e20000100800 */
[----:B-1----:R-:W-:Y:S05]  /*0980*/  @!P5 BRA `(.L_x_4) ;  /* 0x000000000008d947 */ /* 0x002fea0003800000 */
[----:B--2---:R-:W-:Y:S01]  /*0990*/  UCGABAR_ARV ;  /* 0x00000000000079c7 */ /* 0x004fe20008000000 */
[----:B------:R-:W-:Y:S05]  /*09a0*/  BRA `(.L_x_5) ;  /* 0x0000000000047947 */ /* 0x000fea0003800000 */
.L_x_4:
[----:B--2---:R-:W-:Y:S01]  /*09b0*/  NOP ;  /* 0x0000000000007918 */ /* 0x004fe20000000000 */
.L_x_5:
[----:B0-----:R-:W0:Y:S01]  /*09c0*/  LDC R0, c[0x0][0x65c] ;  /* 0x00019700ff007b82 */ /* 0x001e220000000800 */
[----:B------:R-:W-:Y:S02]  /*09d0*/  IMAD.U32 R4, RZ, RZ, UR9 ;  /* 0x00000009ff047e24 */ /* 0x000fe4000f8e00ff */
[----:B------:R-:W-:Y:S01]  /*09e0*/  IMAD.MOV.U32 R5, RZ, RZ, RZ ;  /* 0x000000ffff057224 */ /* 0x000fe200078e00ff */
[----:B0-----:R-:W-:-:S13]  /*09f0*/  ISETP.NE.AND P4, PT, R0, 0x1, PT ;  /* 0x000000010000780c */ /* 0x001fda0003f85270 */
[----:B------:R-:W0:Y:S01]  /*0a00*/  @P4 LDC R7, c[0x0][0x10] ;  /* 0x00000400ff074b82 */ /* 0x000e220000000800 */
[----:B------:R-:W-:Y:S02]  /*0a10*/  @P4 IMAD.MOV.U32 R3, RZ, RZ, RZ ;  /* 0x000000ffff034224 */ /* 0x000fe400078e00ff */
[----:B------:R-:W-:-:S05]  /*0a20*/  @P4 IMAD.MOV.U32 R15, RZ, RZ, RZ ;  /* 0x000000ffff0f4224 */ /* 0x000fca00078e00ff */
[----:B------:R-:W1:Y:S01]  /*0a30*/  @!P4 LDC R9, c[0x0][0xc] ;  /* 0x00000300ff09cb82 */ /* 0x000e620000000800 */
[----:B0-----:R-:W-:-:S04]  /*0a40*/  @P4 IMAD.WIDE.U32 R6, R7, UR9, R2 ;  /* 0x0000000907064c25 */ /* 0x001fc8000f8e0002 */
[----:B------:R-:W-:Y:S02]  /*0a50*/  @P4 IMAD.MOV.U32 R8, RZ, RZ, R6 ;  /* 0x000000ffff084224 */ /* 0x000fe400078e0006 */
[----:B------:R-:W-:Y:S02]  /*0a60*/  @P4 IMAD.IADD R16, R7, 0x1, R15 ;  /* 0x0000000107104824 */ /* 0x000fe400078e020f */
[----:B-1----:R-:W-:-:S04]  /*0a70*/  @!P4 IMAD.WIDE.U32 R4, R2, R9, R4 ;  /* 0x000000090204c225 */ /* 0x002fc800078e0004 */
[----:B------:R-:W-:Y:S02]  /*0a80*/  @!P4 IMAD.MOV.U32 R8, RZ, RZ, R4 ;  /* 0x000000ffff08c224 */ /* 0x000fe400078e0004 */
[----:B------:R-:W-:-:S03]  /*0a90*/  @!P4 IMAD.MOV.U32 R16, RZ, RZ, R5 ;  /* 0x000000ffff10c224 */ /* 0x000fc600078e0005 */
[----:B------:R0:W-:Y:S04]  /*0aa0*/  STL [R1+0x464], R8 ;  /* 0x0004640801007387 */ /* 0x0001e80000100800 */
[----:B------:R0:W-:Y:S01]  /*0ab0*/  STL [R1+0x460], R16 ;  /* 0x0004601001007387 */ /* 0x0001e20000100800 */
[----:B------:R-:W-:Y:S05]  /*0ac0*/  @!P5 BRA `(.L_x_6) ;  /* 0x00000000000cd947 */ /* 0x000fea0003800000 */
[----:B------:R-:W-:Y:S01]  /*0ad0*/  UCGABAR_WAIT ;  /* 0x0000000000007dc7 */ /* 0x000fe20008000000 */
[----:B------:R-:W-:Y:S01]  /*0ae0*/  CCTL.IVALL ;  /* 0x00000000ff00798f */ /* 0x000fe20002000000 */
[----:B------:R-:W-:Y:S05]  /*0af0*/  BRA `(.L_x_7) ;  /* 0x0000000000047947 */ /* 0x000fea0003800000 */
.L_x_6:
[----:B------:R-:W-:Y:S06]  /*0b00*/  BAR.SYNC.DEFER_BLOCKING 0x0 ;  /* 0x0000000000007b1d */ /* 0x000fec0000010000 */
.L_x_7:
[----:B------:R-:W-:Y:S05]  /*0b10*/  @!P1 BRA `(.L_x_8) ;  /* 0x00000214006c9947 */ /* 0x000fea0003800000 */
[----:B------:R-:W-:-:S06]  /*0b20*/  UISETP.GT.U32.AND UP0, UPT, UR10, 0x1, UPT ;  /* 0x000000010a00788c */ /* 0x000fcc000bf04070 */
[----:B------:R-:W-:-:S13]  /*0b30*/  PLOP3.LUT P0, PT, PT, PT, UP0, 0x80, 0x0 ;  /* 0x000000000000781c */ /* 0x000fda0003f0f008 */
[----:B------:R-:W-:Y:S05]  /*0b40*/  @P0 EXIT ;  /* 0x000000000000094d */ /* 0x000fea0003800000 */
[----:B------:R-:W-:Y:S01]  /*0b50*/  IMAD.MOV.U32 R5, RZ, RZ, -0x1 ;  /* 0xffffffffff057424 */ /* 0x000fe200078e00ff */
[----:B------:R-:W-:Y:S01]  /*0b60*/  ULDC.64 UR4, c[0x0][0x650] ;  /* 0x0001940000047ab9 */ /* 0x000fe20000000a00 */
[----:B------:R-:W-:Y:S01]  /*0b70*/  IMAD.MOV.U32 R4, RZ, RZ, -0x1 ;  /* 0xffffffffff047424 */ /* 0x000fe200078e00ff */
[----:B------:R-:W-:Y:S01]  /*0b80*/  ISETP.GE.U32.AND P0, PT, R8, UR4, PT ;  /* 0x0000000408007c0c */ /* 0x000fe2000bf06070 */
[----:B------:R-:W-:Y:S01]  /*0b90*/  UMOV UR10, 0xffffffff ;  /* 0xffffffff000a7882 */ /* 0x000fe20000000000 */
[----:B------:R1:W-:Y:S01]  /*0ba0*/  STL [R1+0x46c], R5 ;  /* 0x00046c0501007387 */ /* 0x0003e20000100800 */
[----:B------:R-:W-:Y:S02]  /*0bb0*/  PRMT R0, RZ, 0x7610, R0 ;  /* 0x00007610ff007816 */ /* 0x000fe40000000000 */
[----:B------:R-:W-:Y:S01]  /*0bc0*/  ISETP.GE.U32.AND.EX P0, PT, R16, UR5, PT, P0 ;  /* 0x0000000510007c0c */ /* 0x000fe2000bf06100 */
[----:B------:R1:W-:-:S12]  /*0bd0*/  STL [R1+0x468], R4 ;  /* 0x0004680401007387 */ /* 0x0003d80000100800 */
[----:B-1----:R-:W-:Y:S05]  /*0be0*/  @P0 BRA `(.L_x_9) ;  /* 0x00000004003c0947 */ /* 0x002fea0003800000 */
[----:B------:R-:W-:Y:S01]  /*0bf0*/  ULDC.64 UR14, c[0x0][0x628] ;  /* 0x00018a00000e7ab9 */ /* 0x000fe20000000a00 */
[----:B------:R-:W1:Y:S01]  /*0c00*/  LDC.64 R6, c[0x0][0x620] ;  /* 0x00018800ff067b82 */ /* 0x000e620000000a00 */
[----:B------:R-:W-:Y:S01]  /*0c10*/  ISETP.NE.U32.AND P0, PT, RZ, UR14, PT ;  /* 0x0000000eff007c0c */ /* 0x000fe2000bf05070 */
[----:B------:R-:W-:Y:S01]  /*0c20*/  ULDC UR11, c[0x0][0x630] ;  /* 0x00018c00000b7ab9 */ /* 0x000fe20000000800 */
[----:B------:R-:W-:Y:S02]  /*0c30*/  R2UR UR4, R8 ;  /* 0x00000000080472ca */ /* 0x000fe400000e0000 */
[----:B------:R-:W-:Y:S02]  /*0c40*/  ISETP.NE.AND.EX P0, PT, RZ, UR15, PT, P0 ;  /* 0x0000000fff007c0c */ /* 0x000fe4000bf05300 */
[----:B------:R-:W-:-:S11]  /*0c50*/  R2UR UR5, R16 ;  /* 0x00000000100572ca */ /* 0x000fd600000e0000 */
[----:B------:R-:W-:Y:S05]  /*0c60*/  @!P0 BRA `(.L_x_10) ;  /* 0x0000000000308947 */ /* 0x000fea0003800000 */
[----:B------:R-:W-:Y:S01]  /*0c70*/  R2UR UR4, R8 ;  /* 0x00000000080472ca */ /* 0x000fe200000e0000 */
[----:B------:R-:W-:Y:S01]  /*0c80*/  ULDC UR8, c[0x0][0x634] ;  /* 0x00018d0000087ab9 */ /* 0x000fe20000000800 */
[----:B------:R-:W-:-:S11]  /*0c90*/  R2UR UR10, R16 ;  /* 0x00000000100a72ca */ /* 0x000fd600000e0000 */
[----:B------:R-:W-:-:S04]  /*0ca0*/  UIADD3 UR8, UP0, UR4, UR8, URZ ;  /* 0x0000000804087290 */ /* 0x000fc8000ff1e03f */
[----:B------:R-:W-:-:S04]  /*0cb0*/  UIADD3.X UR10, URZ, UR10, URZ, UP0, !UPT ;  /* 0x0000000a3f0a7290 */ /* 0x000fc800087fe43f */
[----:B------:R-:W-:-:S04]  /*0cc0*/  UIMAD.WIDE.U32 UR4, UR10, UR14, URZ ;  /* 0x0000000e0a0472a5 */ /* 0x000fc8000f8e003f */
[----:B------:R-:W-:Y:S02]  /*0cd0*/  UIMAD.WIDE.U32 UR6, UP0, UR8, UR15, UR4 ;  /* 0x0000000f080672a5 */ /* 0x000fe4000f800004 */
[----:B------:R-:W-:Y:S02]  /*0ce0*/  UIMAD.WIDE.U32 UR4, UR8, UR14, URZ ;  /* 0x0000000e080472a5 */ /* 0x000fe4000f8e003f */
[----:B------:R-:W-:Y:S02]  /*0cf0*/  UIADD3.X UR9, URZ, URZ, URZ, UP0, !UPT ;  /* 0x0000003f3f097290 */ /* 0x000fe400087fe43f */
[----:B------:R-:W-:Y:S01]  /*0d00*/  UIADD3 URZ, UP0, UR5, UR6, URZ ;  /* 0x00000006053f7290 */ /* 0x000fe2000ff1e03f */
[----:B------:R-:W-:-:S03]  /*0d10*/  UMOV UR8, UR7 ;  /* 0x0000000700087c82 */ /* 0x000fc60008000000 */
[----:B------:R-:W-:-:S12]  /*0d20*/  UIMAD.WIDE.U32.X UR4, UR10, UR15, UR8, UP0 ;  /* 0x0000000f0a0472a5 */ /* 0x000fd800080e0408 */
.L_x_10:
[----:B------:R-:W-:Y:S01]  /*0d30*/  USHF.R.U64 UR10, UR4, UR11, UR5 ;  /* 0x0000000b040a7299 */ /* 0x000fe20008001205 */
[----:B------:R-:W2:Y:S01]  /*0d40*/  LDC.64 R20, c[0x0][0x640] ;  /* 0x00019000ff147b82 */ /* 0x000ea20000000a00 */
[----:B------:R-:W-:Y:S01]  /*0d50*/  USHF.R.U32.HI UR4, URZ, UR11, UR5 ;  /* 0x0000000b3f047299 */ /* 0x000fe20008011605 */
[----:B------:R-:W-:Y:S02]  /*0d60*/  IMAD.MOV.U32 R4, RZ, RZ, R8 ;  /* 0x000000ffff047224 */ /* 0x000fe400078e0008 */
[----:B------:R-:W-:Y:S01]  /*0d70*/  IMAD R12, R13, R12, R2 ;  /* 0x0000000c0d0c7224 */ /* 0x000fe200078e0202 */
[----:B------:R-:W-:Y:S01]  /*0d80*/  IADD3 R3, P0, RZ, -UR10, RZ ;  /* 0x8000000aff037c10 */ /* 0x000fe2000ff1e0ff */
[----:B------:R-:W-:Y:S02]  /*0d90*/  IMAD.MOV.U32 R13, RZ, RZ, 0x1 ;  /* 0x00000001ff0d7424 */ /* 0x000fe400078e00ff */
[----:B------:R-:W3:Y:S02]  /*0da0*/  LDC R10, c[0x0][0x618] ;  /* 0x00018600ff0a7b82 */ /* 0x000ee40000000800 */
[----:B------:R-:W-:-:S04]  /*0db0*/  IMAD.X R5, RZ, RZ, ~UR4, P0 ;  /* 0x80000004ff057e24 */ /* 0x000fc800080e06ff */
[-C--:B-1----:R-:W-:Y:S02]  /*0dc0*/  IMAD R0, R5, R6.reuse, RZ ;  /* 0x0000000605007224 */ /* 0x082fe400078e02ff */
[----:B------:R-:W1:Y:S01]  /*0dd0*/  LDC R14, c[0x0][0x608] ;  /* 0x00018200ff0e7b82 */ /* 0x000e620000000800 */
[----:B------:R-:W-:Y:S02]  /*0de0*/  IMAD.MOV.U32 R5, RZ, RZ, R16 ;  /* 0x000000ffff057224 */ /* 0x000fe400078e0010 */
[----:B------:R-:W-:-:S05]  /*0df0*/  IMAD.WIDE.U32 R4, R3, R6, R4 ;  /* 0x0000000603047225 */ /* 0x000fca00078e0004 */
[----:B------:R-:W4:Y:S01]  /*0e00*/  LDC R18, c[0x0][0x658] ;  /* 0x00019600ff127b82 */ /* 0x000f220000000800 */
[----:B------:R-:W-:Y:S01]  /*0e10*/  IMAD R3, R3, R7, R0 ;  /* 0x0000000703037224 */ /* 0x000fe200078e0200 */
[----:B--2---:R-:W-:-:S03]  /*0e20*/  ISETP.NE.U32.AND P0, PT, R20, RZ, PT ;  /* 0x000000ff1400720c */ /* 0x004fc60003f05070 */
[----:B------:R-:W-:Y:S01]  /*0e30*/  IMAD.IADD R3, R5, 0x1, R3 ;  /* 0x0000000105037824 */ /* 0x000fe200078e0203 */
[----:B------:R-:W-:Y:S01]  /*0e40*/  ISETP.NE.AND.EX P0, PT, R21, RZ, PT, P0 ;  /* 0x000000ff1500720c */ /* 0x000fe20003f05300 */
[----:B------:R-:W-:Y:S01]  /*0e50*/  IMAD.MOV.U32 R5, RZ, RZ, -0x1 ;  /* 0xffffffffff057424 */ /* 0x000fe200078e00ff */
[----:B0-----:R-:W0:Y:S02]  /*0e60*/  LDC R16, c[0x0][0x600] ;  /* 0x00018000ff107b82 */ /* 0x001e240000000800 */
[-CC-:B---3--:R-:W-:Y:S02]  /*0e70*/  SHF.R.U64 R8, R4, R10.reuse, R3.reuse ;  /* 0x0000000a04087219 */ /* 0x188fe40000001203 */
[----:B------:R-:W-:-:S04]  /*0e80*/  SHF.R.U32.HI R3, RZ, R10, R3 ;  /* 0x0000000aff037219 */ /* 0x000fc80000011603 */
[----:B------:R-:W2:Y:S01]  /*0e90*/  LDC R15, c[0x0][0x648] ;  /* 0x00019200ff0f7b82 */ /* 0x000ea20000000800 */
[-CC-:B-1----:R-:W-:Y:S02]  /*0ea0*/  SHF.R.U64 R23, R8, R14.reuse, R3.reuse ;  /* 0x0000000e08177219 */ /* 0x182fe40000001203 */
[----:B------:R-:W-:-:S05]  /*0eb0*/  SHF.R.U32.HI R3, RZ, R14, R3 ;  /* 0x0000000eff037219 */ /* 0x000fca0000011603 */
[----:B------:R-:W1:Y:S01]  /*0ec0*/  LDC R17, c[0x0][0x638] ;  /* 0x00018e00ff117b82 */ /* 0x000e620000000800 */
[-CC-:B----4-:R-:W-:Y:S02]  /*0ed0*/  SHF.R.U64 R10, R23, R18.reuse, R3.reuse ;  /* 0x00000012170a7219 */ /* 0x190fe40000001203 */
[-C--:B------:R-:W-:Y:S02]  /*0ee0*/  SHF.L.U32 R0, R5, R18.reuse, RZ ;  /* 0x0000001205007219 */ /* 0x080fe400000006ff */
[----:B------:R-:W-:Y:S01]  /*0ef0*/  SHF.R.U32.HI R3, RZ, R18, R3 ;  /* 0x00000012ff037219 */ /* 0x000fe20000011603 */
[----:B------:R-:W-:Y:S01]  /*0f00*/  IMAD.MOV.U32 R2, RZ, RZ, R10 ;  /* 0x000000ffff027224 */ /* 0x000fe200078e000a */
[----:B------:R-:W-:Y:S01]  /*0f10*/  LOP3.LUT R0, RZ, R0, RZ, 0x33, !PT ;  /* 0x00000000ff007212 */ /* 0x000fe200078e33ff */
[----:B------:R-:W3:Y:S01]  /*0f20*/  LDC R19, c[0x0][0x610] ;  /* 0x00018400ff137b82 */ /* 0x000ee20000000800 */
[----:B------:R-:W-:Y:S05]  /*0f30*/  @!P0 BRA `(.L_x_11) ;  /* 0x0000000000288947 */ /* 0x000fea0003800000 */
[----:B------:R-:W4:Y:S02]  /*0f40*/  LDC R7, c[0x0][0x64c] ;  /* 0x00019300ff077b82 */ /* 0x000f240000000800 */
[----:B----4-:R-:W-:-:S05]  /*0f50*/  IADD3 R7, P0, R10, R7, RZ ;  /* 0x000000070a077210 */ /* 0x010fca0007f1e0ff */
[----:B------:R-:W-:-:S04]  /*0f60*/  IMAD.X R9, RZ, RZ, R3, P0 ;  /* 0x000000ffff097224 */ /* 0x000fc800000e0603 */
[----:B------:R-:W-:-:S04]  /*0f70*/  IMAD.WIDE.U32 R2, R9, R20, RZ ;  /* 0x0000001409027225 */ /* 0x000fc800078e00ff */
[----:B------:R-:W-:-:S04]  /*0f80*/  IMAD.WIDE.U32 R4, P0, R7, R21, R2 ;  /* 0x0000001507047225 */ /* 0x000fc80007800002 */
[----:B------:R-:W-:-:S04]  /*0f90*/  IMAD.WIDE.U32 R2, R7, R20, RZ ;  /* 0x0000001407027225 */ /* 0x000fc800078e00ff */
[----:B------:R-:W-:Y:S01]  /*0fa0*/  IMAD.X R7, RZ, RZ, RZ, P0 ;  /* 0x000000ffff077224 */ /* 0x000fe200000e06ff */
[----:B------:R-:W-:Y:S01]  /*0fb0*/  IADD3 RZ, P0, R3, R4, RZ ;  /* 0x0000000403ff7210 */ /* 0x000fe20007f1e0ff */
[----:B------:R-:W-:-:S04]  /*0fc0*/  IMAD.MOV.U32 R6, RZ, RZ, R5 ;  /* 0x000000ffff067224 */ /* 0x000fc800078e0005 */
[----:B------:R-:W-:-:S08]  /*0fd0*/  IMAD.WIDE.U32.X R2, R9, R21, R6, P0 ;  /* 0x0000001509027225 */ /* 0x000fd000000e0406 */
.L_x_11:
[----:B--2---:R-:W-:Y:S01]  /*0fe0*/  SHF.R.U64 R4, R2, R15, R3 ;  /* 0x0000000f02047219 */ /* 0x004fe20000001203 */
[----:B0-----:R-:W-:Y:S01]  /*0ff0*/  VIADD R5, R16, 0xffffffff ;  /* 0xffffffff10057836 */ /* 0x001fe20000000000 */
[----:B------:R-:W-:Y:S02]  /*1000*/  SHF.L.U32 R2, R13, R18, RZ ;  /* 0x000000120d027219 */ /* 0x000fe400000006ff */
[----:B------:R-:W-:Y:S01]  /*1010*/  LOP3.LUT R3, R23, R0, RZ, 0xc0, !PT ;  /* 0x0000000017037212 */ /* 0x000fe200078ec0ff */
[----:B------:R-:W-:Y:S01]  /*1020*/  IMAD.MOV R6, RZ, RZ, -R4 ;  /* 0x000000ffff067224 */ /* 0x000fe200078e0a04 */
[----:B------:R-:W-:Y:S02]  /*1030*/  SEL R0, R11, R12, !P4 ;  /* 0x0000000c0b007207 */ /* 0x000fe40006000000 */
[----:B------:R-:W-:Y:S01]  /*1040*/  LOP3.LUT R5, R8, R5, RZ, 0xc0, !PT ;  /* 0x0000000508057212 */ /* 0x000fe200078ec0ff */
[----:B------:R-:W-:Y:S02]  /*1050*/  IMAD R7, R2, R4, R3 ;  /* 0x0000000402077224 */ /* 0x000fe400078e0203 */
[----:B-1----:R-:W-:-:S02]  /*1060*/  IMAD R3, R6, R17, R10 ;  /* 0x0000001106037224 */ /* 0x002fc400078e020a */
[----:B---3--:R-:W-:Y:S02]  /*1070*/  IMAD R2, R7, R19, R0 ;  /* 0x0000001307027224 */ /* 0x008fe400078e0200 */
[----:B------:R-:W-:Y:S02]  /*1080*/  IMAD R3, R3, R16, R5 ;  /* 0x0000001003037224 */ /* 0x000fe400078e0205 */
[----:B------:R-:W-:-:S03]  /*1090*/  IMAD.MOV.U32 R0, RZ, RZ, 0x1 ;  /* 0x00000001ff007424 */ /* 0x000fc600078e00ff */
[----:B------:R-:W-:Y:S02]  /*10a0*/  SEL R4, R3, R2, !P4 ;  /* 0x0000000203047207 */ /* 0x000fe40006000000 */
[----:B------:R-:W-:-:S03]  /*10b0*/  SEL R2, R2, R3, !P4 ;  /* 0x0000000302027207 */ /* 0x000fc60006000000 */
[----:B------:R1:W-:Y:S04]  /*10c0*/  STL [R1+0x468], R4 ;  /* 0x0004680401007387 */ /* 0x0003e80000100800 */
[----:B------:R1:W-:Y:S02]  /*10d0*/  STL [R1+0x46c], R2 ;  /* 0x00046c0201007387 */ /* 0x0003e40000100800 */
.L_x_9:
[----:B------:R-:W-:-:S08]  /*10e0*/  NOP ;  /* 0x0000000000007918 */ /* 0x000fd00000000000 */
[----:B------:R-:W2:Y:S02]  /*10f0*/  USETMAXREG.TRY_ALLOC.CTAPOOL UP0, 0xf0 ;  /* 0x000000f0000079c8 */ /* 0x000ea40008000600 */
[----:B--2---:R-:W-:-:S13]  /*1100*/  PLOP3.LUT P0, PT, PT, PT, UP0, 0x80, 0x0 ;  /* 0x000000000000781c */ /* 0x004fda0003f0f008 */
[----:B------:R-:W-:Y:S05]  /*1110*/  @!P0 BRA `(.L_x_9) ;  /* 0xfffffffc00f08947 */ /* 0x000fea000383ffff */
[----:B------:R-:W-:Y:S01]  /*1120*/  ULDC.64 UR4, c[0x0][0x598] ;  /* 0x0001660000047ab9 */ /* 0x000fe20000000a00 */
[----:B------:R-:W-:Y:S01]  /*1130*/  ULDC.64 UR20, c[0x0][0x208] ;  /* 0x0000820000147ab9 */ /* 0x000fe20000000a00 */
[----:B------:R-:W-:-:S04]  /*1140*/  ISETP.NE.U32.AND P0, PT, RZ, UR4, PT ;  /* 0x00000004ff007c0c */ /* 0x000fc8000bf05070 */
[----:B------:R-:W-:-:S13]  /*1150*/  ISETP.NE.AND.EX P0, PT, RZ, UR5, PT, P0 ;  /* 0x00000005ff007c0c */ /* 0x000fda000bf05300 */
[----:B------:R-:W-:Y:S05]  /*1160*/  @!P0 BRA `(.L_x_12) ;  /* 0x0000000000208947 */ /* 0x000fea0003800000 */
[----:B-1----:R-:W1:Y:S02]  /*1170*/  LDC.64 R2, c[0x0][0x598] ;  /* 0x00016600ff027b82 */ /* 0x002e640000000a00 */
[----:B-1----:R-:W2:Y:S02]  /*1180*/  LDG.E.64 R2, desc[UR20][R2.64] ;  /* 0x0000001402027981 */ /* 0x002ea4000c1e1b00 */
[----:B--2---:R-:W-:-:S04]  /*1190*/  ISETP.NE.U32.AND P0, PT, R2, RZ, PT ;  /* 0x000000ff0200720c */ /* 0x004fc80003f05070 */
[----:B------:R-:W-:-:S13]  /*11a0*/  ISETP.NE.AND.EX P0, PT, R3, RZ, PT, P0 ;  /* 0x000000ff0300720c */ /* 0x000fda0003f05300 */
[----:B------:R-:W-:Y:S05]  /*11b0*/  @!P0 BRA `(.L_x_12) ;  /* 0x00000000000c8947 */ /* 0x000fea0003800000 */
[----:B------:R-:W2:Y:S02]  /*11c0*/  LD.E R2, desc[UR20][R2.64] ;  /* 0x0000001402027980 */ /* 0x000ea4000c101900 */
[----:B--2---:R-:W-:Y:S01]  /*11d0*/  R2UR UR22, R2 ;  /* 0x00000000021672ca */ /* 0x004fe200000e0000 */
[----:B------:R-:W-:-:S14]  /*11e0*/  BRA `(.L_x_13) ;  /* 0x0000000000247947 */ /* 0x000fdc0003800000 */
.L_x_12:
[----:B------:R-:W-:Y:S02]  /*11f0*/  ULDC.64 UR4, c[0x0][0x588] ;  /* 0x0001620000047ab9 */ /* 0x000fe40000000a00 */
[----:B------:R-:W-:-:S04]  /*1200*/  ISETP.NE.U32.AND P0, PT, RZ, UR4, PT ;  /* 0x00000004ff007c0c */ /* 0x000fc8000bf05070 */
[----:B------:R-:W-:-:S13]  /*1210*/  ISETP.NE.AND.EX P0, PT, RZ, UR5, PT, P0 ;  /* 0x00000005ff007c0c */ /* 0x000fda000bf05300 */
[----:B------:R-:W-:Y:S05]  /*1220*/  @!P0 BRA `(.L_x_14) ;  /* 0x0000000000108947 */ /* 0x000fea0003800000 */
[----:B-1----:R-:W1:Y:S02]  /*1230*/  LDC.64 R2, c[0x0][0x588] ;  /* 0x00016200ff027b82 */ /* 0x002e640000000a00 */
[----:B-1----:R-:W2:Y:S02]  /*1240*/  LDG.E R2, desc[UR20][R2.64] ;  /* 0x0000001402027981 */ /* 0x002ea4000c1e1900 */
[----:B--2---:R-:W-:Y:S01]  /*1250*/  R2UR UR22, R2 ;  /* 0x00000000021672ca */ /* 0x004fe200000e0000 */
[----:B------:R-:W-:-:S14]  /*1260*/  BRA `(.L_x_13) ;  /* 0x0000000000047947 */ /* 0x000fdc0003800000 */
.L_x_14:
[----:B------:R-:W-:-:S05]  /*1270*/  ULDC UR22, c[0x0][0x580] ;  /* 0x0001600000167ab9 */ /* 0x000fca0000000800 */
.L_x_13:
[----:B------:R-:W-:Y:S02]  /*1280*/  ULDC.64 UR4, c[0x0][0x5a0] ;  /* 0x0001680000047ab9 */ /* 0x000fe40000000a00 */
        /* <DEDUP_REMOVED lines=11> */
.L_x_15:
        /* <DEDUP_REMOVED lines=8> */
.L_x_17:
[----:B------:R-:W-:-:S05]  /*13c0*/  ULDC UR23, c[0x0][0x584] ;  /* 0x0001610000177ab9 */ /* 0x000fca0000000800 */
.L_x_16:
[----:B------:R-:W-:-:S13]  /*13d0*/  LOP3.LUT P0, RZ, R0, 0xff, RZ, 0xc0, !PT ;  /* 0x000000ff00ff7812 */ /* 0x000fda000780c0ff */
[----:B------:R-:W-:Y:S05]  /*13e0*/  @!P0 EXIT ;  /* 0x000000000000894d */ /* 0x000fea0003800000 */
[----:B------:R-:W-:Y:S01]  /*13f0*/  ULDC UR4, c[0x0][0x28c] ;  /* 0x0000a30000047ab9 */ /* 0x000fe20000000800 */
[----:B------:R-:W-:Y:S02]  /*1400*/  ULOP3.LUT UR24, UR13, 0x1, URZ, 0xfc, !UPT ;  /* 0x000000010d187892 */ /* 0x000fe4000f8efc3f */
[----:B------:R-:W-:-:S04]  /*1410*/  UIADD3 UR4, UR4, 0x1f, URZ ;  /* 0x0000001f04047890 */ /* 0x000fc8000fffe03f */
[----:B------:R-:W-:-:S04]  /*1420*/  USHF.R.S32.HI UR5, URZ, 0x1f, UR4 ;  /* 0x0000001f3f057899 */ /* 0x000fc80008011404 */
[----:B------:R-:W-:-:S03]  /*1430*/  ULEA.HI UR5, UR5, UR4, URZ, 0x5 ;  /* 0x0000000405057291 */ /* 0x000fc6000f8f283f */
[----:B------:R-:W-:Y:S01]  /*1440*/  UMOV UR4, URZ ;  /* 0x0000003f00047c82 */ /* 0x000fe20008000000 */
[----:B------:R-:W-:-:S03]  /*1450*/  USHF.R.S32.HI UR9, URZ, 0x5, UR5 ;  /* 0x000000053f097899 */ /* 0x000fc60008011405 */
[----:B------:R-:W-:-:S09]  /*1460*/  UMOV UR5, URZ ;  /* 0x0000003f00057c82 */ /* 0x000fd20008000000 */
.L_x_556:
[----:B------:R-:W-:Y:S01]  /*1470*/  STL [R1+0x454], RZ ;  /* 0x000454ff01007387 */ /* 0x000fe20000100800 */
[----:B--2---:R-:W2:Y:S01]  /*1480*/  S2UR UR16, SR_CgaCtaId ;  /* 0x00000000001079c3 */ /* 0x004ea20000008800 */
[----:B------:R-:W-:Y:S01]  /*1490*/  UMOV UR15, 0x400 ;  /* 0x00000400000f7882 */ /* 0x000fe20000000000 */
[----:B------:R-:W-:Y:S01]  /*14a0*/  UMOV UR6, URZ ;  /* 0x0000003f00067c82 */ /* 0x000fe20008000000 */
[----:B------:R-:W-:Y:S01]  /*14b0*/  STL [R1+0x450], RZ ;  /* 0x000450ff01007387 */ /* 0x000fe20000100800 */
[----:B------:R-:W-:Y:S01]  /*14c0*/  UMOV UR7, URZ ;  /* 0x0000003f00077c82 */ /* 0x000fe20008000000 */
[----:B------:R-:W-:Y:S01]  /*14d0*/  UMOV UR8, URZ ;  /* 0x0000003f00087c82 */ /* 0x000fe20008000000 */
[----:B------:R-:W-:Y:S01]  /*14e0*/  CS2R R236, SRZ ;  /* 0x0000000000ec7805 */ /* 0x000fe2000001ff00 */
[----:B------:R-:W-:Y:S01]  /*14f0*/  STL [R1+0x44c], RZ ;  /* 0x00044cff01007387 */ /* 0x000fe20000100800 */
[----:B-1----:R-:W1:Y:S01]  /*1500*/  LDC R2, c[0x0][0x28c] ;  /* 0x0000a300ff027b82 */ /* 0x002e620000000800 */
[----:B------:R-:W-:-:S02]  /*1510*/  CS2R R234, SRZ ;  /* 0x0000000000ea7805 */ /* 0x000fc4000001ff00 */
[----:B------:R-:W-:Y:S01]  /*1520*/  CS2R R232, SRZ ;  /* 0x0000000000e87805 */ /* 0x000fe2000001ff00 */
[----:B------:R-:W-:Y:S01]  /*1530*/  STL [R1+0x448], RZ ;  /* 0x000448ff01007387 */ /* 0x000fe20000100800 */
[----:B------:R-:W-:Y:S02]  /*1540*/  CS2R R230, SRZ ;  /* 0x0000000000e67805 */ /* 0x000fe4000001ff00 */
[----:B------:R-:W-:Y:S02]  /*1550*/  CS2R R228, SRZ ;  /* 0x0000000000e47805 */ /* 0x000fe4000001ff00 */
[----:B------:R-:W-:Y:S01]  /*1560*/  CS2R R226, SRZ ;  /* 0x0000000000e27805 */ /* 0x000fe2000001ff00 */
[----:B------:R-:W-:Y:S01]  /*1570*/  STL [R1+0x444], RZ ;  /* 0x000444ff01007387 */ /* 0x000fe20000100800 */
[----:B------:R-:W-:Y:S02]  /*1580*/  CS2R R224, SRZ ;  /* 0x0000000000e07805 */ /* 0x000fe4000001ff00 */
        /* <DEDUP_REMOVED lines=15> */
[----:B-1----:R-:W-:Y:S02]  /*1680*/  ISETP.GE.AND P0, PT, R2, 0x1, PT ;  /* 0x000000010200780c */ /* 0x002fe40003f06270 */
        /* <DEDUP_REMOVED lines=37> */
[----:B0-----:R-:W-:Y:S01]  /*18e0*/  CS2R R16, SRZ ;  /* 0x0000000000107805 */ /* 0x001fe2000001ff00 */
        /* <DEDUP_REMOVED lines=93> */
[----:B------:R-:W-:-:S03]  /*1ec0*/  CS2R R150, SRZ ;  /* 0x0000000000967805 */ /* 0x000fc6000001ff00 */
[----:B------:R-:W-:Y:S04]  /*1ed0*/  STL [R1+0x3ac], RZ ;  /* 0x0003acff01007387 */ /* 0x000fe80000100800 */
        /* <DEDUP_REMOVED lines=107> */
[----:B------:R-:W-:Y:S04]  /*2590*/  STL [R1], RZ ;  /* 0x000000ff01007387 */ /* 0x000fe80000100800 */
        /* <DEDUP_REMOVED lines=39> */
[----:B------:R-:W-:Y:S01]  /*2810*/  STL [R1+0xa0], RZ ;  /* 0x0000a0ff01007387 */ /* 0x000fe20000100800 */
[----:B------:R-:W0:Y:S03]  /*2820*/  S2R R0, SR_TID.X ;  /* 0x0000000000007919 */ /* 0x000e260000002100 */
        /* <DEDUP_REMOVED lines=8> */
[----:B0-----:R-:W-:-:S03]  /*28b0*/  LOP3.LUT R0, R0, 0x80, RZ, 0xc0, !PT ;  /* 0x0000008000007812 */ /* 0x001fc600078ec0ff */
[----:B------:R-:W-:Y:S01]  /*28c0*/  STL [R1+0xc4], RZ ;  /* 0x0000c4ff01007387 */ /* 0x000fe20000100800 */
[----:B------:R-:W-:-:S03]  /*28d0*/  SHF.R.U32.HI R0, RZ, 0x7, R0 ;  /* 0x00000007ff007819 */ /* 0x000fc60000011600 */
        /* <DEDUP_REMOVED lines=33> */
[----:B------:R-:W0:Y:S04]  /*2af0*/  SHFL.IDX PT, R0, R0, RZ, 0x1f ;  /* 0x00001fff00007589 */ /* 0x000e2800000e0000 */
[----:B------:R1:W-:Y:S04]  /*2b00*/  STL [R1+0x14c], RZ ;  /* 0x00014cff01007387 */ /* 0x0003e80000100800 */
[----:B------:R1:W-:Y:S04]  /*2b10*/  STL [R1+0x150], RZ ;  /* 0x000150ff01007387 */ /* 0x0003e80000100800 */
[----:B------:R1:W-:Y:S04]  /*2b20*/  STL [R1+0x154], RZ ;  /* 0x000154ff01007387 */ /* 0x0003e80000100800 */
[----:B------:R1:W-:Y:S04]  /*2b30*/  STL [R1+0x158], RZ ;  /* 0x000158ff01007387 */ /* 0x0003e80000100800 */
[----:B------:R1:W-:Y:S04]  /*2b40*/  STL [R1+0x15c], RZ ;  /* 0x00015cff01007387 */ /* 0x0003e80000100800 */
[----:B------:R1:W-:Y:S01]  /*2b50*/  STL [R1+0x160], RZ ;  /* 0x000160ff01007387 */ /* 0x0003e20000100800 */
[----:B0-----:R-:W-:Y:S01]  /*2b60*/  R2UR UR12, R0 ;  /* 0x00000000000c72ca */ /* 0x001fe200000e0000 */
[----:B------:R-:W-:-:S02]  /*2b70*/  IMAD.U32 R0, RZ, RZ, UR4 ;  /* 0x00000004ff007e24 */ /* 0x000fc4000f8e00ff */
[----:B------:R1:W-:Y:S04]  /*2b80*/  STL [R1+0x164], RZ ;  /* 0x000164ff01007387 */ /* 0x0003e80000100800 */
[----:B------:R1:W-:Y:S04]  /*2b90*/  STL [R1+0x168], RZ ;  /* 0x000168ff01007387 */ /* 0x0003e80000100800 */
[----:B------:R1:W-:Y:S02]  /*2ba0*/  STL [R1+0x16c], RZ ;  /* 0x00016cff01007387 */ /* 0x0003e40000100800 */
[----:B------:R-:W-:-:S02]  /*2bb0*/  ULEA.HI UR11, UR12, UR12, URZ, 0x1 ;  /* 0x0000000c0c0b7291 */ /* 0x000fc4000f8f083f */
[----:B------:R1:W-:Y:S02]  /*2bc0*/  STL [R1+0x170], RZ ;  /* 0x000170ff01007387 */ /* 0x0003e40000100800 */
[----:B------:R-:W-:Y:S02]  /*2bd0*/  ULOP3.LUT UR14, UR11, 0x1ffffe, URZ, 0xc0, !UPT ;  /* 0x001ffffe0b0e7892 */ /* 0x000fe4000f8ec03f */
[----:B------:R1:W-:Y:S01]  /*2be0*/  STL [R1+0x174], RZ ;  /* 0x000174ff01007387 */ /* 0x0003e20000100800 */
[----:B--2---:R-:W-:Y:S02]  /*2bf0*/  ULEA UR11, UR16, UR15, 0x18 ;  /* 0x0000000f100b7291 */ /* 0x004fe4000f8ec03f */
[----:B------:R-:W-:Y:S01]  /*2c00*/  UIADD3 UR14, UR12, -UR14, URZ ;  /* 0x8000000e0c0e7290 */ /* 0x000fe2000fffe03f */
[----:B------:R1:W-:Y:S03]  /*2c10*/  STL [R1+0x178], RZ ;  /* 0x000178ff01007387 */ /* 0x0003e60000100800 */
[----:B------:R-:W-:Y:S01]  /*2c20*/  ULEA UR14, UR14, UR11, 0xb ;  /* 0x0000000b0e0e7291 */ /* 0x000fe2000f8e583f */
[----:B------:R1:W-:Y:S03]  /*2c30*/  STL [R1+0x17c], RZ ;  /* 0x00017cff01007387 */ /* 0x0003e60000100800 */
[----:B------:R-:W-:Y:S01]  /*2c40*/  UIADD3 UR14, UR14, 0x200, URZ ;  /* 0x000002000e0e7890 */ /* 0x000fe2000fffe03f */
[----:B------:R1:W-:Y:S03]  /*2c50*/  STL [R1+0x180], RZ ;  /* 0x000180ff01007387 */ /* 0x0003e60000100800 */
[----:B------:R-:W-:Y:S01]  /*2c60*/  USHF.R.U32.HI UR12, URZ, 0x4, UR14 ;  /* 0x000000043f0c7899 */ /* 0x000fe2000801160e */
[----:B------:R1:W-:Y:S02]  /*2c70*/  STL [R1+0x184], RZ ;  /* 0x000184ff01007387 */ /* 0x0003e40000100800 */
[----:B------:R-:W-:Y:S01]  /*2c80*/  UMOV UR14, UR5 ;  /* 0x00000005000e7c82 */ /* 0x000fe20008000000 */
[----:B------:R-:W-:Y:S01]  /*2c90*/  ULOP3.LUT UR12, UR12, 0x3fff, URZ, 0xc0, !UPT ;  /* 0x00003fff0c0c7892 */ /* 0x000fe2000f8ec03f */
[----:B------:R1:W-:Y:S04]  /*2ca0*/  STL [R1+0x188], RZ ;  /* 0x000188ff01007387 */ /* 0x0003e80000100800 */
        /* <DEDUP_REMOVED lines=28> */
[----:B------:R1:W-:Y:S01]  /*2e70*/  STL [R1+0x1fc], RZ ;  /* 0x0001fcff01007387 */ /* 0x0003e20000100800 */
[----:B------:R-:W-:Y:S05]  /*2e80*/  @!P0 BRA `(.L_x_18) ;  /* 0x0000003400dc8947 */ /* 0x000fea0003800000 */
[----:B------:R-:W-:-:S06]  /*2e90*/  UISETP.NE.AND UP0, UPT, UR24, 0x3, UPT ;  /* 0x000000031800788c */ /* 0x000fcc000bf05270 */
[----:B------:R-:W-:-:S13]  /*2ea0*/  PLOP3.LUT P1, PT, PT, PT, UP0, 0x80, 0x0 ;  /* 0x000000000000781c */ /* 0x000fda0003f2f008 */
[----:B------:R-:W-:Y:S05]  /*2eb0*/  @!P1 BRA `(.L_x_19) ;  /* 0x0000000000049947 */ /* 0x000fea0003800000 */
[----:B------:R-:W-:Y:S01]  /*2ec0*/  BPT.TRAP 0x1 ;  /* 0x000000040000795c */ /* 0x000fe20000300000 */
.L_x_19:
[----:B------:R-:W-:Y:S01]  /*2ed0*/  ULEA UR7, UR5, UR11, 0x3 ;  /* 0x0000000b05077291 */ /* 0x000fe2000f8e183f */
[----:B------:R-:W-:-:S05]  /*2ee0*/  IMAD.U32 R0, RZ, RZ, UR4 ;  /* 0x00000004ff007e24 */ /* 0x000fca000f8e00ff */
[----:B------:R-:W-:-:S04]  /*2ef0*/  SHF.L.U32 R0, R0, 0x1f, RZ ;  /* 0x0000001f00007819 */ /* 0x000fc800000006ff */
[----:B------:R0:W2:Y:S01]  /*2f00*/  SYNCS.PHASECHK.TRANS64.TRYWAIT P0, [UR7], R0 ;  /* 0x00000000ff0075a7 */ /* 0x0000a20008000147 */
[----:B------:R-:W-:Y:S05]  /*2f10*/  @!P1 BRA `(.L_x_20) ;  /* 0x0000000000049947 */ /* 0x000fea0003800000 */
[----:B------:R-:W-:Y:S01]  /*2f20*/  BPT.TRAP 0x1 ;  /* 0x000000040000795c */ /* 0x000fe20000300000 */
.L_x_20:
[----:B------:R3:W-:Y:S01]  /*2f30*/  STL [R1+0x454], RZ ;  /* 0x000454ff01007387 */ /* 0x0007e20000100800 */
[----:B------:R-:W-:Y:S01]  /*2f40*/  UMOV UR6, 0x1 ;  /* 0x0000000100067882 */ /* 0x000fe20000000000 */
[----:B--2---:R-:W-:Y:S05]  /*2f50*/  @P0 BRA `(.L_x_21) ;  /* 0x0000000000080947 */ /* 0x004fea0003800000 */
[----:B------:R-:W2:Y:S02]  /*2f60*/  SYNCS.PHASECHK.TRANS64.TRYWAIT P0, [UR7], R0 ;  /* 0x00000000ff0075a7 */ /* 0x000ea40008000147 */
[----:B--2---:R-:W-:Y:S05]  /*2f70*/  @!P0 BRA `(.L_x_22) ;  /* 0x0000020c00888947 */ /* 0x004fea0003800000 */
.L_x_21:
[----:B------:R-:W-:Y:S01]  /*2f80*/  UIADD3 UR7, UR11, 0x1c200, URZ ;  /* 0x0001c2000b077890 */ /* 0x000fe2000fffe03f */
[----:B------:R-:W-:Y:S01]  /*2f90*/  WARPGROUP.ARRIVE ;  /* 0x00000000000079c5 */ /* 0x000fe20000000000 */
[----:B------:R-:W-:Y:S01]  /*2fa0*/  ULOP3.LUT UR16, UR12, 0x10000, URZ, 0xfc, !UPT ;  /* 0x000100000c107892 */ /* 0x000fe2000f8efc3f */
[----:B------:R-:W-:Y:S01]  /*2fb0*/  STL [R1+0x450], RZ ;  /* 0x000450ff01007387 */ /* 0x000fe20000100800 */
[----:B------:R-:W-:Y:S01]  /*2fc0*/  USHF.R.U32.HI UR7, URZ, 0x4, UR7 ;  /* 0x000000043f077899 */ /* 0x000fe20008011607 */
[----:B------:R-:W-:Y:S01]  /*2fd0*/  CS2R R236, SRZ ;  /* 0x0000000000ec7805 */ /* 0x000fe2000001ff00 */
[----:B------:R-:W-:Y:S01]  /*2fe0*/  ULEA UR16, UR5, UR16, 0x9 ;  /* 0x0000001005107291 */ /* 0x000fe2000f8e483f */
[----:B------:R-:W-:Y:S01]  /*2ff0*/  STL [R1+0x44c], RZ ;  /* 0x00044cff01007387 */ /* 0x000fe20000100800 */
[----:B------:R-:W-:Y:S01]  /*3000*/  ULOP3.LUT UR7, UR7, 0x3fff, URZ, 0xc0, !UPT ;  /* 0x00003fff07077892 */ /* 0x000fe2000f8ec03f */
[----:B------:R-:W-:Y:S01]  /*3010*/  CS2R R234, SRZ ;  /* 0x0000000000ea7805 */ /* 0x000fe2000001ff00 */
[----:B------:R-:W-:Y:S01]  /*3020*/  UMOV UR17, 0xc0000010 ;  /* 0xc000001000117882 */ /* 0x000fe20000000000 */
[----:B------:R-:W-:Y:S01]  /*3030*/  UMOV UR19, 0xc0000010 ;  /* 0xc000001000137882 */ /* 0x000fe20000000000 */
[----:B------:R-:W-:Y:S01]  /*3040*/  ULOP3.LUT UR7, UR7, 0x10000, URZ, 0xfc, !UPT ;  /* 0x0001000007077892 */ /* 0x000fe2000f8efc3f */
[----:B------:R-:W-:Y:S01]  /*3050*/  STL [R1+0x448], RZ ;  /* 0x000448ff01007387 */ /* 0x000fe20000100800 */
[----:B------:R-:W-:-:S02]  /*3060*/  CS2R R232, SRZ ;  /* 0x0000000000e87805 */ /* 0x000fc4000001ff00 */
[----:B------:R-:W-:Y:S01]  /*3070*/  CS2R R230, SRZ ;  /* 0x0000000000e67805 */ /* 0x000fe2000001ff00 */
[----:B------:R-:W-:Y:S01]  /*3080*/  ULEA UR18, UR5, UR7, 0x9 ;  /* 0x0000000705127291 */ /* 0x000fe2000f8e483f */
[----:B------:R-:W-:Y:S01]  /*3090*/  STL [R1+0x444], RZ ;  /* 0x000444ff01007387 */ /* 0x000fe20000100800 */
[----:B------:R-:W-:Y:S01]  /*30a0*/  CS2R R228, SRZ ;  /* 0x0000000000e47805 */ /* 0x000fe2000001ff00 */
[----:B------:R-:W-:Y:S01]  /*30b0*/  ULDC UR7, c[0x0][0x50c] ;  /* 0x0001430000077ab9 */ /* 0x000fe20000000800 */
[----:B------:R-:W-:Y:S01]  /*30c0*/  CS2R R226, SRZ ;  /* 0x0000000000e27805 */ /* 0x000fe2000001ff00 */
[----:B------:R-:W-:Y:S01]  /*30d0*/  STL [R1+0x440], RZ ;  /* 0x000440ff01007387 */ /* 0x000fe20000100800 */
[----:B------:R-:W-:Y:S01]  /*30e0*/  UISETP.NE.AND UP0, UPT, UR7, 0x1, UPT ;  /* 0x000000010700788c */ /* 0x000fe2000bf05270 */
[----:B------:R-:W-:Y:S02]  /*30f0*/  CS2R R224, SRZ ;  /* 0x0000000000e07805 */ /* 0x000fe4000001ff00 */
[----:B------:R-:W-:Y:S01]  /*3100*/  CS2R R222, SRZ ;  /* 0x0000000000de7805 */ /* 0x000fe2000001ff00 */
[----:B------:R-:W-:Y:S01]  /*3110*/  QGMMA.64x256x32.F32.E5M2.E5M2 R4, gdesc[UR16], RZ, !UPT, gsb0 ;  /* 0x03e00000100479f3 */ /* 0x000fe2000c0038ff */
[----:B------:R-:W-:Y:S01]  /*3120*/  STL [R1+0x43c], RZ ;  /* 0x00043cff01007387 */ /* 0x000fe20000100800 */
[----:B------:R-:W-:Y:S01]  /*3130*/  UIADD3 UR16, UR16, 0x100, URZ ;  /* 0x0000010010107890 */ /* 0x000fe2000fffe03f */
[----:B------:R-:W-:Y:S01]  /*3140*/  CS2R R220, SRZ ;  /* 0x0000000000dc7805 */ /* 0x000fe2000001ff00 */
[----:B------:R-:W-:Y:S01]  /*3150*/  UMOV UR17, 0xc0000010 ;  /* 0xc000001000117882 */ /* 0x000fe20000000000 */
[----:B------:R-:W-:Y:S01]  /*3160*/  STL [R1+0x438], RZ ;  /* 0x000438ff01007387 */ /* 0x000fe20000100800 */
[----:B------:R-:W-:Y:S01]  /*3170*/  USEL UR7, URZ, 0x1, UP0 ;  /* 0x000000013f077887 */ /* 0x000fe20008000000 */
[----:B------:R-:W-:-:S02]  /*3180*/  CS2R R218, SRZ ;  /* 0x0000000000da7805 */ /* 0x000fc4000001ff00 */
[----:B------:R-:W-:Y:S01]  /*3190*/  CS2R R216, SRZ ;  /* 0x0000000000d87805 */ /* 0x000fe2000001ff00 */
[----:B------:R-:W-:Y:S01]  /*31a0*/  STL [R1+0x434], RZ ;  /* 0x000434ff01007387 */ /* 0x000fe20000100800 */
[----:B------:R-:W-:Y:S02]  /*31b0*/  CS2R R214, SRZ ;  /* 0x0000000000d67805 */ /* 0x000fe4000001ff00 */
[----:B------:R-:W-:Y:S02]  /*31c0*/  CS2R R212, SRZ ;  /* 0x0000000000d47805 */ /* 0x000fe4000001ff00 */
[----:B------:R-:W-:Y:S01]  /*31d0*/  ISETP.NE.AND P0, PT, RZ, UR7, PT ;  /* 0x00000007ff007c0c */ /* 0x000fe2000bf05270 */
        /* <DEDUP_REMOVED lines=93> */
[----:B------:R-:W-:-:S02]  /*37b0*/  WARPGROUP.DEPBAR.LE gsb0, 0x0 ;  /* 0x00008000000079c5 */ /* 0x000fc40000010000 */
[----:B--2---:R-:W-:Y:S01]  /*37c0*/  IMAD.MOV.U32 R3, RZ, RZ, R129 ;  /* 0x000000ffff037224 */ /* 0x004fe200078e0081 */
[----:B------:R-:W-:Y:S01]  /*37d0*/  STL [R1+0x334], RZ ;  /* 0x000334ff01007387 */ /* 0x000fe20000100800 */
[----:B------:R-:W-:Y:S02]  /*37e0*/  IMAD.MOV.U32 R2, RZ, RZ, R130 ;  /* 0x000000ffff027224 */ /* 0x000fe400078e0082 */
[----:B0-----:R-:W-:Y:S01]  /*37f0*/  IMAD.MOV.U32 R0, RZ, RZ, R131 ;  /* 0x000000ffff007224 */ /* 0x001fe200078e0083 */
        /* <DEDUP_REMOVED lines=23> */
[----:B------:R0:W-:Y:S04]  /*3970*/  STL.64 [R1], R4 ;  /* 0x0000000401007387 */ /* 0x0001e80000100a00 */
[----:B------:R2:W-:Y:S04]  /*3980*/  STL.64 [R1+0x8], R6 ;  /* 0x0000080601007387 */ /* 0x0005e80000100a00 */
[----:B------:R4:W-:Y:S04]  /*3990*/  STL.64 [R1+0x10], R8 ;  /* 0x0000100801007387 */ /* 0x0009e80000100a00 */
[----:B------:R5:W-:Y:S01]  /*39a0*/  STL.64 [R1+0x18], R10 ;  /* 0x0000180a01007387 */ /* 0x000be20000100a00 */
[----:B0-----:R-:W-:-:S03]  /*39b0*/  CS2R R4, SRZ ;  /* 0x0000000000047805 */ /* 0x001fc6000001ff00 */
[----:B------:R0:W-:Y:S01]  /*39c0*/  STL.64 [R1+0x20], R12 ;  /* 0x0000200c01007387 */ /* 0x0001e20000100a00 */
[----:B--2---:R-:W-:-:S03]  /*39d0*/  CS2R R6, SRZ ;  /* 0x0000000000067805 */ /* 0x004fc6000001ff00 */
[----:B------:R2:W-:Y:S01]  /*39e0*/  STL.64 [R1+0x28], R14 ;  /* 0x0000280e01007387 */ /* 0x0005e20000100a00 */
[----:B----4-:R-:W-:-:S03]  /*39f0*/  CS2R R8, SRZ ;  /* 0x0000000000087805 */ /* 0x010fc6000001ff00 */
[----:B------:R4:W-:Y:S01]  /*3a00*/  STL.64 [R1+0x30], R16 ;  /* 0x0000301001007387 */ /* 0x0009e20000100a00 */
[----:B-----5:R-:W-:-:S03]  /*3a10*/  CS2R R10, SRZ ;  /* 0x00000000000a7805 */ /* 0x020fc6000001ff00 */
[----:B------:R5:W-:Y:S01]  /*3a20*/  STL.64 [R1+0x38], R18 ;  /* 0x0000381201007387 */ /* 0x000be20000100a00 */
[----:B0-----:R-:W-:-:S03]  /*3a30*/  CS2R R12, SRZ ;  /* 0x00000000000c7805 */ /* 0x001fc6000001ff00 */
[----:B------:R0:W-:Y:S01]  /*3a40*/  STL.64 [R1+0x40], R20 ;  /* 0x0000401401007387 */ /* 0x0001e20000100a00 */
[----:B--2---:R-:W-:-:S03]  /*3a50*/  CS2R R14, SRZ ;  /* 0x00000000000e7805 */ /* 0x004fc6000001ff00 */
[----:B------:R2:W-:Y:S01]  /*3a60*/  STL.64 [R1+0x48], R22 ;  /* 0x0000481601007387 */ /* 0x0005e20000100a00 */
[----:B----4-:R-:W-:-:S03]  /*3a70*/  CS2R R16, SRZ ;  /* 0x0000000000107805 */ /* 0x010fc6000001ff00 */
[----:B------:R-:W-:Y:S01]  /*3a80*/  STL.64 [R1+0x50], R24 ;  /* 0x0000501801007387 */ /* 0x000fe20000100a00 */
[----:B-----5:R-:W-:-:S03]  /*3a90*/  CS2R R18, SRZ ;  /* 0x0000000000127805 */ /* 0x020fc6000001ff00 */
[----:B------:R-:W-:Y:S01]  /*3aa0*/  STL.64 [R1+0x58], R26 ;  /* 0x0000581a01007387 */ /* 0x000fe20000100a00 */
[----:B0-----:R-:W-:-:S03]  /*3ab0*/  CS2R R20, SRZ ;  /* 0x0000000000147805 */ /* 0x001fc6000001ff00 */
[----:B------:R-:W-:Y:S01]  /*3ac0*/  STL.64 [R1+0x60], R28 ;  /* 0x0000601c01007387 */ /* 0x000fe20000100a00 */
[----:B--2---:R-:W-:-:S03]  /*3ad0*/  CS2R R22, SRZ ;  /* 0x0000000000167805 */ /* 0x004fc6000001ff00 */
[----:B------:R-:W-:Y:S04]  /*3ae0*/  STL.64 [R1+0x68], R30 ;  /* 0x0000681e01007387 */ /* 0x000fe80000100a00 */
        /* <DEDUP_REMOVED lines=49> */
[----:B------:R0:W-:Y:S04]  /*3e00*/  STL.64 [R1+0x1f8], R130 ;  /* 0x0001f88201007387 */ /* 0x0001e80000100a00 */
[----:B------:R2:W-:Y:S04]  /*3e10*/  STL [R1+0x2d4], RZ ;  /* 0x0002d4ff01007387 */ /* 0x0005e80000100800 */
[----:B------:R2:W-:Y:S01]  /*3e20*/  STL [R1+0x2d0], RZ ;  /* 0x0002d0ff01007387 */ /* 0x0005e20000100800 */
[----:B0-----:R-:W-:-:S03]  /*3e30*/  WARPGROUP.ARRIVE ;  /* 0x00000000000079c5 */ /* 0x001fc60000000000 */
[----:B------:R2:W-:Y:S04]  /*3e40*/  STL [R1+0x2cc], RZ ;  /* 0x0002ccff01007387 */ /* 0x0005e80000100800 */
[----:B------:R2:W-:Y:S01]  /*3e50*/  STL [R1+0x2c8], RZ ;  /* 0x0002c8ff01007387 */ /* 0x0005e20000100800 */
[----:B------:R-:W-:Y:S03]  /*3e60*/  QGMMA.64x256x32.F32.E5M2.E5M2 R24, gdesc[UR16], RZ, !UPT, gsb0 ;  /* 0x03e00000101879f3 */ /* 0x000fe6000c0038ff */
        /* <DEDUP_REMOVED lines=50> */
[----:B------:R-:W-:-:S02]  /*4190*/  WARPGROUP.DEPBAR.LE gsb0, 0x0 ;  /* 0x00008000000079c5 */ /* 0x000fc40000010000 */
[----:B------:R-:W-:Y:S05]  /*41a0*/  @!P0 BRA `(.L_x_23) ;  /* 0x0000002000f88947 */ /* 0x000fea0003800000 */
[----:B------:R-:W4:Y:S04]  /*41b0*/  LDL R4, [R1] ;  /* 0x0000000001047983 */ /* 0x000f280000100800 */
[----:B------:R-:W5:Y:S04]  /*41c0*/  LDL R5, [R1+0x4] ;  /* 0x0000040001057983 */ /* 0x000f680000100800 */
[----:B------:R-:W3:Y:S04]  /*41d0*/  LDL R6, [R1+0x8] ;  /* 0x0000080001067983 */ /* 0x000ee80000100800 */
[----:B------:R-:W2:Y:S04]  /*41e0*/  LDL R7, [R1+0xc] ;  /* 0x00000c0001077983 */ /* 0x000ea80000100800 */
        /* <DEDUP_REMOVED lines=100> */
[----:B------:R0:W-:Y:S04]  /*4830*/  STL [R1+0x4c8], R131 ;  /* 0x0004c88301007387 */ /* 0x0001e80000100800 */
[----:B0-----:R-:W2:Y:S04]  /*4840*/  LDL R131, [R1+0x1a0] ;  /* 0x0001a00001837983 */ /* 0x001ea80000100800 */
        /* <DEDUP_REMOVED lines=39> */
[----:B0-----:R-:W2:Y:S01]  /*4ac0*/  LDL R151, [R1+0x1f0] ;  /* 0x0001f00001977983 */ /* 0x001ea20000100800 */
[----:B------:R-:W-:-:S01]  /*4ad0*/  FADD R3, RZ, R3 ;  /* 0x00000003ff037221 */ /* 0x000fc20000000000 */
[----:B------:R-:W-:Y:S01]  /*4ae0*/  FADD R2, RZ, R2 ;  /* 0x00000002ff027221 */ /* 0x000fe20000000000 */
[----:B----4-:R-:W-:-:S01]  /*4af0*/  FADD R4, RZ, R4 ;  /* 0x00000004ff047221 */ /* 0x010fc20000000000 */
[----:B-----5:R-:W-:Y:S01]  /*4b00*/  FADD R5, RZ, R5 ;  /* 0x00000005ff057221 */ /* 0x020fe20000000000 */
[----:B---3--:R-:W-:-:S01]  /*4b10*/  FADD R6, RZ, R6 ;  /* 0x00000006ff067221 */ /* 0x008fc20000000000 */
[----:B--2---:R-:W-:Y:S01]  /*4b20*/  FADD R7, RZ, R7 ;  /* 0x00000007ff077221 */ /* 0x004fe20000000000 */
[----:B------:R-:W-:-:S01]  /*4b30*/  FADD R8, RZ, R8 ;  /* 0x00000008ff087221 */ /* 0x000fc20000000000 */
[----:B------:R-:W-:Y:S01]  /*4b40*/  FADD R9, RZ, R9 ;  /* 0x00000009ff097221 */ /* 0x000fe20000000000 */
        /* <DEDUP_REMOVED lines=13> */
[----:B------:R-:W2:Y:S01]  /*4c20*/  LDL.LU R131, [R1+0x4c8] ;  /* 0x0004c80001837983 */ /* 0x000ea20000300800 */
        /* <DEDUP_REMOVED lines=13> */
[----:B------:R-:W3:Y:S01]  /*4d00*/  LDL.LU R132, [R1+0x4c4] ;  /* 0x0004c40001847983 */ /* 0x000ee20000300800 */
        /* <DEDUP_REMOVED lines=16> */
[----:B------:R0:W-:Y:S01]  /*4e10*/  STL [R1+0x200], R133 ;  /* 0x0002008501007387 */ /* 0x0001e20000100800 */
        /* <DEDUP_REMOVED lines=9> */
[----:B0-----:R-:W4:Y:S01]  /*4eb0*/  LDL.LU R133, [R1+0x4c0] ;  /* 0x0004c00001857983 */ /* 0x001f220000300800 */
[----:B------:R-:W-:-:S01]  /*4ec0*/  FADD R185, RZ, R185 ;  /* 0x000000b9ffb97221 */ /* 0x000fc20000000000 */
[----:B------:R-:W-:Y:S01]  /*4ed0*/  FADD R186, RZ, R186 ;  /* 0x000000baffba7221 */ /* 0x000fe20000000000 */
[----:B------:R-:W-:-:S01]  /*4ee0*/  FADD R187, RZ, R187 ;  /* 0x000000bbffbb7221 */ /* 0x000fc20000000000 */
        /* <DEDUP_REMOVED lines=10> */
[----:B0-----:R-:W5:Y:S01]  /*4f90*/  LDL.LU R134, [R1+0x4bc] ;  /* 0x0004bc0001867983 */ /* 0x001f620000300800 */
        /* <DEDUP_REMOVED lines=51> */
[----:B0-----:R-:W5:Y:S04]  /*52d0*/  LDL.LU R138, [R1+0x4ac] ;  /* 0x0004ac00018a7983 */ /* 0x001f680000300800 */
[----:B------:R0:W-:Y:S01]  /*52e0*/  STL [R1+0x218], R139 ;  /* 0x0002188b01007387 */ /* 0x0001e20000100800 */
[----:B------:R-:W-:-:S03]  /*52f0*/  FADD R140, RZ, R140 ;  /* 0x0000008cff8c7221 */ /* 0x000fc60000000000 */
        /* <DEDUP_REMOVED lines=34> */
[----:B------:R0:W-:Y:S04]  /*5520*/  STL [R1+0x248], R151 ;  /* 0x0002489701007387 */ /* 0x0001e80000100800 */
[----:B0-----:R-:W5:Y:S04]  /*5530*/  LDL.LU R151, [R1+0x478] ;  /* 0x0004780001977983 */ /* 0x001f680000300800 */
[----:B------:R0:W-:Y:S04]  /*5540*/  STL [R1+0x24c], R3 ;  /* 0x00024c0301007387 */ /* 0x0001e80000100800 */
[----:B------:R1:W-:Y:S01]  /*5550*/  STL [R1+0x250], R2 ;  /* 0x0002500201007387 */ /* 0x0003e20000100800 */
[----:B0-----:R-:W-:-:S01]  /*5560*/  FADD R3, RZ, R0 ;  /* 0x00000000ff037221 */ /* 0x001fc20000000000 */
[----:B------:R-:W-:Y:S01]  /*5570*/  FADD R0, RZ, R25 ;  /* 0x00000019ff007221 */ /* 0x000fe20000000000 */
[----:B-1----:R-:W-:-:S03]  /*5580*/  FADD R2, RZ, R24 ;  /* 0x00000018ff027221 */ /* 0x002fc60000000000 */
[----:B------:R0:W-:Y:S04]  /*5590*/  STL [R1+0x254], R3 ;  /* 0x0002540301007387 */ /* 0x0001e80000100800 */
[----:B------:R1:W-:Y:S04]  /*55a0*/  STL [R1+0x258], R2 ;  /* 0x0002580201007387 */ /* 0x0003e80000100800 */
[----:B------:R2:W-:Y:S01]  /*55b0*/  STL [R1+0x25c], R0 ;  /* 0x00025c0001007387 */ /* 0x0005e20000100800 */
[----:B0-----:R-:W-:-:S01]  /*55c0*/  FADD R3, RZ, R26 ;  /* 0x0000001aff037221 */ /* 0x001fc20000000000 */
[----:B-1----:R-:W-:-:S04]  /*55d0*/  FADD R2, RZ, R27 ;  /* 0x0000001bff027221 */ /* 0x002fc80000000000 */
[----:B------:R0:W-:Y:S01]  /*55e0*/  STL [R1+0x260], R3 ;  /* 0x0002600301007387 */ /* 0x0001e20000100800 */
[----:B--2---:R-:W-:-:S03]  /*55f0*/  FADD R0, RZ, R28 ;  /* 0x0000001cff007221 */ /* 0x004fc60000000000 */
        /* <DEDUP_REMOVED lines=207> */
[----:B---3--:R-:W-:-:S04]  /*62f0*/  FADD R2, RZ, R132 ;  /* 0x00000084ff027221 */ /* 0x008fc80000000000 */
[----:B------:R5:W-:Y:S01]  /*6300*/  STL [R1+0x404], R3 ;  /* 0x0004040301007387 */ /* 0x000be20000100800 */
[----:B----4-:R-:W-:-:S03]  /*6310*/  FADD R0, RZ, R133 ;  /* 0x00000085ff007221 */ /* 0x010fc60000000000 */
[----:B------:R0:W-:Y:S04]  /*6320*/  STL [R1+0x408], R2 ;  /* 0x0004080201007387 */ /* 0x0001e80000100800 */
[----:B------:R1:W-:Y:S01]  /*6330*/  STL [R1+0x40c], R0 ;  /* 0x00040c0001007387 */ /* 0x0003e20000100800 */
[----:B-----5:R-:W-:-:S01]  /*6340*/  FADD R3, RZ, R134 ;  /* 0x00000086ff037221 */ /* 0x020fc20000000000 */
[----:B0-----:R-:W-:-:S04]  /*6350*/  FADD R2, RZ, R135 ;  /* 0x00000087ff027221 */ /* 0x001fc80000000000 */
[----:B------:R0:W-:Y:S01]  /*6360*/  STL [R1+0x410], R3 ;  /* 0x0004100301007387 */ /* 0x0001e20000100800 */
[----:B-1----:R-:W-:-:S03]  /*6370*/  FADD R0, RZ, R136 ;  /* 0x00000088ff007221 */ /* 0x002fc60000000000 */
        /* <DEDUP_REMOVED lines=32> */
[----:B------:R-:W-:-:S05]  /*6580*/  UMOV UR6, URZ ;  /* 0x0000003f00067c82 */ /* 0x000fca0008000000 */
.L_x_23:
[----:B------:R-:W-:-:S04]  /*6590*/  UIADD3 UR14, UR5, 0x1, URZ ;  /* 0x00000001050e7890 */ /* 0x000fc8000fffe03f */
[----:B------:R-:W-:-:S04]  /*65a0*/  UISETP.NE.AND UP0, UPT, UR14, 0xe, UPT ;  /* 0x0000000e0e00788c */ /* 0x000fc8000bf05270 */
[----:B------:R-:W-:Y:S02]  /*65b0*/  USEL UR8, URZ, 0x1, UP0 ;  /* 0x000000013f087887 */ /* 0x000fe40008000000 */
[----:B------:R-:W-:Y:S02]  /*65c0*/  USEL UR14, UR14, URZ, UP0 ;  /* 0x0000003f0e0e7287 */ /* 0x000fe40008000000 */
[----:B------:R-:W-:-:S06]  /*65d0*/  ULOP3.LUT UR8, UR4, UR8, URZ, 0x3c, !UPT ;  /* 0x0000000804087292 */ /* 0x000fcc000f8e3c3f */
[----:B0-----:R-:W-:Y:S01]  /*65e0*/  IMAD.U32 R0, RZ, RZ, UR8 ;  /* 0x00000008ff007e24 */ /* 0x001fe2000f8e00ff */
[----:B------:R-:W-:-:S06]  /*65f0*/  UMOV UR8, 0x1 ;  /* 0x0000000100087882 */ /* 0x000fcc0000000000 */
.L_x_18:
[----:B------:R-:W-:-:S04]  /*6600*/  UISETP.LT.AND UP0, UPT, UR9, 0x1, UPT ;  /* 0x000000010900788c */ /* 0x000fc8000bf01270 */
[----:B------:R-:W-:-:S04]  /*6610*/  USEL UR15, UR9, 0x1, UP0 ;  /* 0x00000001090f7887 */ /* 0x000fc80008000000 */
[----:B------:R-:W-:-:S04]  /*6620*/  UIADD3 UR15, UR9, -UR15, URZ ;  /* 0x8000000f090f7290 */ /* 0x000fc8000fffe03f */
[----:B------:R-:W-:-:S06]  /*6630*/  UISETP.GE.AND UP0, UPT, UR15, 0x1, UPT ;  /* 0x000000010f00788c */ /* 0x000fcc000bf06270 */
[----:B------:R-:W-:-:S13]  /*6640*/  PLOP3.LUT P0, PT, PT, PT, UP0, 0x80, 0x0 ;  /* 0x000000000000781c */ /* 0x000fda0003f0f008 */
[----:B------:R-:W-:Y:S05]  /*6650*/  @!P0 BRA `(.L_x_24) ;  /* 0x0000004c00ac8947 */ /* 0x000fea0003800000 */
[----:B------:R-:W-:Y:S01]  /*6660*/  IMAD.U32 R2, RZ, RZ, UR15 ;  /* 0x0000000fff027e24 */ /* 0x000fe2000f8e00ff */
[----:B------:R-:W-:Y:S01]  /*6670*/  UMOV UR25, UR5 ;  /* 0x0000000500197c82 */ /* 0x000fe20008000000 */
[----:B------:R-:W-:-:S05]  /*6680*/  ULDC UR26, c[0x0][0x50c] ;  /* 0x00014300001a7ab9 */ /* 0x000fca0000000800 */
.L_x_32:
[----:B------:R-:W-:-:S06]  /*6690*/  UISETP.NE.AND UP0, UPT, UR24, 0x3, UPT ;  /* 0x000000031800788c */ /* 0x000fcc000bf05270 */
[----:B------:R-:W-:-:S13]  /*66a0*/  PLOP3.LUT P1, PT, PT, PT, UP0, 0x80, 0x0 ;  /* 0x000000000000781c */ /* 0x000fda0003f2f008 */
[----:B------:R-:W-:Y:S05]  /*66b0*/  @!P1 BRA `(.L_x_25) ;  /* 0x0000000000049947 */ /* 0x000fea0003800000 */
[----:B------:R-:W-:Y:S01]  /*66c0*/  BPT.TRAP 0x1 ;  /* 0x000000040000795c */ /* 0x000fe20000300000 */
.L_x_25:
[----:B------:R-:W0:Y:S01]  /*66d0*/  S2UR UR15, SR_CgaCtaId ;  /* 0x00000000000f79c3 */ /* 0x000e220000008800 */
[----:B------:R-:W-:Y:S01]  /*66e0*/  UMOV UR11, 0x400 ;  /* 0x00000400000b7882 */ /* 0x000fe20000000000 */
[----:B------:R-:W-:Y:S01]  /*66f0*/  SHF.L.U32 R3, R0, 0x1f, RZ ;  /* 0x0000001f00037819 */ /* 0x000fe200000006ff */
[----:B0-----:R-:W-:-:S04]  /*6700*/  ULEA UR11, UR15, UR11, 0x18 ;  /* 0x0000000b0f0b7291 */ /* 0x001fc8000f8ec03f */
[----:B------:R-:W-:-:S09]  /*6710*/  ULEA UR15, UR14, UR11, 0x3 ;  /* 0x0000000b0e0f7291 */ /* 0x000fd2000f8e183f */
[----:B------:R0:W4:Y:S01]  /*6720*/  SYNCS.PHASECHK.TRANS64.TRYWAIT P0, [UR15], R3 ;  /* 0x00000003ff0075a7 */ /* 0x000122000800014f */
[----:B------:R-:W-:Y:S05]  /*6730*/  @!P1 BRA `(.L_x_26) ;  /* 0x0000000000049947 */ /* 0x000fea0003800000 */
[----:B------:R-:W-:Y:S01]  /*6740*/  BPT.TRAP 0x1 ;  /* 0x000000040000795c */ /* 0x000fe20000300000 */
.L_x_26:
[----:B----4-:R-:W-:Y:S05]  /*6750*/  @P0 BRA `(.L_x_27) ;  /* 0x0000000000080947 */ /* 0x010fea0003800000 */
[----:B------:R-:W4:Y:S02]  /*6760*/  SYNCS.PHASECHK.TRANS64.TRYWAIT P0, [UR15], R3 ;  /* 0x00000003ff0075a7 */ /* 0x000f24000800014f */
[----:B----4-:R-:W-:Y:S05]  /*6770*/  @!P0 BRA `(.L_x_28) ;  /* 0x000001d400a08947 */ /* 0x010fea0003800000 */
.L_x_27:
        /* <DEDUP_REMOVED lines=64> */
[----:B----4-:R-:W4:Y:S04]  /*6b80*/  LDL.LU.64 R108, [R1] ;  /* 0x00000000016c7983 */ /* 0x010f280000300a00 */
[----:B------:R-:W4:Y:S04]  /*6b90*/  LDL.LU.64 R110, [R1+0x8] ;  /* 0x00000800016e7983 */ /* 0x000f280000300a00 */
        /* <DEDUP_REMOVED lines=61> */
[----:B------:R-:W4:Y:S01]  /*6f70*/  LDL.LU.64 R234, [R1+0x1f8] ;  /* 0x0001f80001ea7983 */ /* 0x000f220000300a00 */
[----:B------:R-:W-:-:S02]  /*6f80*/  UIADD3 UR15, UR11, 0x1c200, URZ ;  /* 0x0001c2000b0f7890 */ /* 0x000fc4000fffe03f */
[----:B------:R-:W-:Y:S02]  /*6f90*/  UISETP.NE.AND UP0, UPT, UR7, URZ, UPT ;  /* 0x0000003f0700728c */ /* 0x000fe4000bf05270 */
[----:B------:R-:W-:Y:S02]  /*6fa0*/  USHF.R.U32.HI UR15, URZ, 0x4, UR15 ;  /* 0x000000043f0f7899 */ /* 0x000fe4000801160f */
[----:B------:R-:W-:Y:S02]  /*6fb0*/  USEL UR8, UR8, URZ, !UP0 ;  /* 0x0000003f08087287 */ /* 0x000fe4000c000000 */
[----:B------:R-:W-:Y:S02]  /*6fc0*/  ULOP3.LUT UR15, UR15, 0x3fff, URZ, 0xc0, !UPT ;  /* 0x00003fff0f0f7892 */ /* 0x000fe4000f8ec03f */
[----:B------:R-:W-:Y:S02]  /*6fd0*/  ULOP3.LUT UR16, UR12, 0x10000, URZ, 0xfc, !UPT ;  /* 0x000100000c107892 */ /* 0x000fe4000f8efc3f */
[----:B------:R-:W-:-:S02]  /*6fe0*/  ULOP3.LUT UR15, UR15, 0x10000, URZ, 0xfc, !UPT ;  /* 0x000100000f0f7892 */ /* 0x000fc4000f8efc3f */
[----:B------:R-:W-:Y:S02]  /*6ff0*/  UISETP.NE.U32.AND UP0, UPT, UR8, URZ, UPT ;  /* 0x0000003f0800728c */ /* 0x000fe4000bf05070 */
[----:B------:R-:W-:Y:S02]  /*7000*/  ULEA UR16, UR14, UR16, 0x9 ;  /* 0x000000100e107291 */ /* 0x000fe4000f8e483f */
[----:B------:R-:W-:Y:S01]  /*7010*/  ULEA UR18, UR14, UR15, 0x9 ;  /* 0x0000000f0e127291 */ /* 0x000fe2000f8e483f */
[----:B------:R-:W-:Y:S01]  /*7020*/  UMOV UR17, 0xc0000010 ;  /* 0xc000001000117882 */ /* 0x000fe20000000000 */
[----:B------:R-:W-:Y:S01]  /*7030*/  UMOV UR19, 0xc0000010 ;  /* 0xc000001000137882 */ /* 0x000fe20000000000 */
[----:B----4-:R-:W-:-:S06]  /*7040*/  WARPGROUP.ARRIVE ;  /* 0x00000000000079c5 */ /* 0x010fcc0000000000 */
[----:B------:R-:W-:Y:S03]  /*7050*/  QGMMA.64x256x32.F32.E5M2.E5M2 R108, gdesc[UR16], R108, UP0, gsb0 ;  /* 0x03e00000106c79f3 */ /* 0x000fe6000b80386c */
[----:B------:R-:W-:Y:S02]  /*7060*/  WARPGROUP.DEPBAR.LE gsb0, 0x0 ;  /* 0x00008000000079c5 */ /* 0x000fe40000010000 */
[----:B------:R-:W-:Y:S01]  /*7070*/  STL.64 [R1], R108 ;  /* 0x0000006c01007387 */ /* 0x000fe20000100a00 */
[----:B0-----:R-:W-:-:S03]  /*7080*/  IMAD.MOV.U32 R3, RZ, RZ, R108 ;  /* 0x000000ffff037224 */ /* 0x001fc600078e006c */
        /* <DEDUP_REMOVED lines=63> */
[----:B0-----:R0:W5:Y:S04]  /*7480*/  LDL.LU.64 R234, [R1+0x670] ;  /* 0x0006700001ea7983 */ /* 0x0011680000300a00 */
[----:B------:R0:W5:Y:S04]  /*7490*/  LDL.LU.64 R232, [R1+0x668] ;  /* 0x0006680001e87983 */ /* 0x0001680000300a00 */
        /* <DEDUP_REMOVED lines=62> */
[----:B------:R-:W-:Y:S01]  /*7880*/  UIADD3 UR16, UR16, 0x100, URZ ;  /* 0x0000010010107890 */ /* 0x000fe2000fffe03f */
[----:B------:R-:W-:Y:S01]  /*7890*/  UMOV UR17, 0xc0000010 ;  /* 0xc000001000117882 */ /* 0x000fe20000000000 */
[----:B------:R-:W-:Y:S01]  /*78a0*/  UIADD3 UR6, UR6, 0x1, URZ ;  /* 0x0000000106067890 */ /* 0x000fe2000fffe03f */
[----:B----4-:R-:W-:-:S06]  /*78b0*/  WARPGROUP.ARRIVE ;  /* 0x00000000000079c5 */ /* 0x010fcc0000000000 */
[----:B------:R-:W-:Y:S01]  /*78c0*/  QGMMA.64x256x32.F32.E5M2.E5M2 R24, gdesc[UR16], R24, UP0, gsb0 ;  /* 0x03e00000101879f3 */ /* 0x000fe2000b803818 */
[----:B------:R-:W-:-:S04]  /*78d0*/  UISETP.NE.AND UP0, UPT, UR6, UR26, UPT ;  /* 0x0000001a0600728c */ /* 0x000fc8000bf05270 */
[----:B------:R-:W-:-:S06]  /*78e0*/  USEL UR7, URZ, 0x1, UP0 ;  /* 0x000000013f077887 */ /* 0x000fcc0008000000 */
[----:B------:R-:W-:Y:S01]  /*78f0*/  ISETP.NE.AND P0, PT, RZ, UR7, PT ;  /* 0x00000007ff007c0c */ /* 0x000fe2000bf05270 */
[----:B------:R-:W-:-:S12]  /*7900*/  WARPGROUP.DEPBAR.LE gsb0, 0x0 ;  /* 0x00008000000079c5 */ /* 0x000fd80000010000 */
[----:B0-----:R-:W-:Y:S05]  /*7910*/  @!P0 BRA `(.L_x_29) ;  /* 0x00000038008c8947 */ /* 0x001fea0003800000 */
[----:B------:R0:W-:Y:S04]  /*7920*/  STL [R1+0x660], R31 ;  /* 0x0006601f01007387 */ /* 0x0001e80000100800 */
[----:B------:R4:W-:Y:S01]  /*7930*/  STL [R1+0x65c], R32 ;  /* 0x00065c2001007387 */ /* 0x0009e20000100800 */
[----:B0-----:R-:W-:-:S03]  /*7940*/  IMAD.MOV.U32 R31, RZ, RZ, R3 ;  /* 0x000000ffff1f7224 */ /* 0x001fc600078e0003 */
[----:B----4-:R-:W4:Y:S04]  /*7950*/  LDL R32, [R1+0x4] ;  /* 0x0000040001207983 */ /* 0x010f280000100800 */
[----:B------:R0:W-:Y:S04]  /*7960*/  STL [R1+0x658], R33 ;  /* 0x0006582101007387 */ /* 0x0001e80000100800 */
[----:B0-----:R-:W2:Y:S04]  /*7970*/  LDL R33, [R1+0x8] ;  /* 0x0000080001217983 */ /* 0x001ea80000100800 */
[----:B------:R0:W-:Y:S04]  /*7980*/  STL [R1+0x654], R34 ;  /* 0x0006542201007387 */ /* 0x0001e80000100800 */
[----:B0-----:R-:W3:Y:S04]  /*7990*/  LDL R34, [R1+0xc] ;  /* 0x00000c0001227983 */ /* 0x001ee80000100800 */
        /* <DEDUP_REMOVED lines=175> */
[----:B0-----:R-:W3:Y:S04]  /*8490*/  LDL.LU R122, [R1+0x200] ;  /* 0x00020000017a7983 */ /* 0x001ee80000300800 */
        /* <DEDUP_REMOVED lines=14> */
[----:B------:R-:W3:Y:S04]  /*8580*/  LDL.LU R3, [R1+0x234] ;  /* 0x0002340001037983 */ /* 0x000ee80000300800 */
        /* <DEDUP_REMOVED lines=46> */
[----:B-----5:R0:W-:Y:S04]  /*8870*/  STL [R1+0x478], R0 ;  /* 0x0004780001007387 */ /* 0x0201e80000100800 */
[----:B0-----:R-:W3:Y:S01]  /*8880*/  LDL R0, [R1+0x168] ;  /* 0x0001680001007983 */ /* 0x001ee20000100800 */
[----:B------:R-:W-:-:S01]  /*8890*/  FADD R4, R31, R4 ;  /* 0x000000041f047221 */ /* 0x000fc20000000000 */
[----:B----4-:R-:W-:Y:S01]  /*88a0*/  FADD R5, R32, R5 ;  /* 0x0000000520057221 */ /* 0x010fe20000000000 */
[----:B--2---:R-:W-:-:S01]  /*88b0*/  FADD R6, R33, R6 ;  /* 0x0000000621067221 */ /* 0x004fc20000000000 */
[----:B------:R-:W2:Y:S01]  /*88c0*/  LDL.LU R31, [R1+0x660] ;  /* 0x00066000011f7983 */ /* 0x000ea20000300800 */
[----:B---3--:R-:W-:-:S01]  /*88d0*/  FADD R7, R34, R7 ;  /* 0x0000000722077221 */ /* 0x008fc20000000000 */
[----:B------:R-:W-:-:S02]  /*88e0*/  FADD R8, R35, R8 ;  /* 0x0000000823087221 */ /* 0x000fc40000000000 */
[----:B------:R-:W3:Y:S01]  /*88f0*/  LDL.LU R32, [R1+0x65c] ;  /* 0x00065c0001207983 */ /* 0x000ee20000300800 */
[----:B------:R-:W-:-:S03]  /*8900*/  FADD R9, R36, R9 ;  /* 0x0000000924097221 */ /* 0x000fc60000000000 */
[----:B------:R-:W4:Y:S01]  /*8910*/  LDL.LU R33, [R1+0x658] ;  /* 0x0006580001217983 */ /* 0x000f220000300800 */
        /* <DEDUP_REMOVED lines=160> */
[----:B------:R-:W-:-:S01]  /*9320*/  FADD R218, R117, R218 ;  /* 0x000000da75da7221 */ /* 0x000fc20000000000 */
[----:B------:R-:W-:Y:S02]  /*9330*/  FADD R122, R124, R122 ;  /* 0x0000007a7c7a7221 */ /* 0x000fe40000000000 */
[----:B------:R-:W4:Y:S01]  /*9340*/  LDL.LU R114, [R1+0x514] ;  /* 0x0005140001727983 */ /* 0x000f220000300800 */
[----:B------:R-:W-:-:S03]  /*9350*/  FADD R219, R118, R219 ;  /* 0x000000db76db7221 */ /* 0x000fc60000000000 */
[----:B------:R-:W4:Y:S01]  /*9360*/  LDL.LU R115, [R1+0x510] ;  /* 0x0005100001737983 */ /* 0x000f220000300800 */
[----:B------:R-:W-:-:S03]  /*9370*/  FADD R220, R119, R220 ;  /* 0x000000dc77dc7221 */ /* 0x000fc60000000000 */
[----:B------:R-:W4:Y:S01]  /*9380*/  LDL.LU R116, [R1+0x50c] ;  /* 0x00050c0001747983 */ /* 0x000f220000300800 */
[----:B------:R-:W-:-:S03]  /*9390*/  FADD R221, R120, R221 ;  /* 0x000000dd78dd7221 */ /* 0x000fc60000000000 */
[----:B------:R-:W4:Y:S04]  /*93a0*/  LDL.LU R117, [R1+0x508] ;  /* 0x0005080001757983 */ /* 0x000f280000300800 */
[----:B------:R-:W4:Y:S04]  /*93b0*/  LDL.LU R118, [R1+0x504] ;  /* 0x0005040001767983 */ /* 0x000f280000300800 */
[----:B------:R-:W4:Y:S04]  /*93c0*/  LDL.LU R119, [R1+0x500] ;  /* 0x0005000001777983 */ /* 0x000f280000300800 */
[----:B------:R-:W4:Y:S01]  /*93d0*/  LDL.LU R120, [R1+0x4fc] ;  /* 0x0004fc0001787983 */ /* 0x000f220000300800 */
[----:B------:R-:W-:-:S01]  /*93e0*/  FADD R237, R126, R237 ;  /* 0x000000ed7eed7221 */ /* 0x000fc20000000000 */
[----:B------:R-:W-:Y:S01]  /*93f0*/  FADD R236, R128, R236 ;  /* 0x000000ec80ec7221 */ /* 0x000fe20000000000 */
[----:B------:R-:W-:-:S01]  /*9400*/  FADD R225, R150, R225 ;  /* 0x000000e196e17221 */ /* 0x000fc20000000000 */
[----:B------:R0:W-:Y:S01]  /*9410*/  STL [R1+0x200], R122 ;  /* 0x0002007a01007387 */ /* 0x0001e20000100800 */
[----:B------:R-:W-:-:S01]  /*9420*/  FADD R228, R146, R228 ;  /* 0x000000e492e47221 */ /* 0x000fc20000000000 */
[----:B------:R-:W-:Y:S01]  /*9430*/  FADD R230, R143, R230 ;  /* 0x000000e68fe67221 */ /* 0x000fe20000000000 */
[----:B------:R-:W-:-:S01]  /*9440*/  FADD R231, R141, R231 ;  /* 0x000000e78de77221 */ /* 0x000fc20000000000 */
[----:B------:R-:W-:Y:S01]  /*9450*/  FADD R223, R2, R223 ;  /* 0x000000df02df7221 */ /* 0x000fe20000000000 */
[----:B------:R-:W-:-:S01]  /*9460*/  FADD R222, R0, R222 ;  /* 0x000000de00de7221 */ /* 0x000fc20000000000 */
[----:B------:R-:W-:Y:S01]  /*9470*/  FADD R224, R151, R224 ;  /* 0x000000e097e07221 */ /* 0x000fe20000000000 */
[----:B------:R-:W-:-:S01]  /*9480*/  FADD R226, R149, R226 ;  /* 0x000000e295e27221 */ /* 0x000fc20000000000 */
[----:B------:R-:W-:Y:S01]  /*9490*/  FADD R227, R147, R227 ;  /* 0x000000e393e37221 */ /* 0x000fe20000000000 */
[----:B------:R-:W-:-:S01]  /*94a0*/  FADD R229, R145, R229 ;  /* 0x000000e591e57221 */ /* 0x000fc20000000000 */
[----:B0-----:R-:W2:Y:S01]  /*94b0*/  LDL.LU R122, [R1+0x204] ;  /* 0x00020400017a7983 */ /* 0x001ea20000300800 */
[----:B------:R-:W-:-:S01]  /*94c0*/  FADD R232, R136, R232 ;  /* 0x000000e888e87221 */ /* 0x000fc20000000000 */
[----:B------:R-:W-:Y:S01]  /*94d0*/  FADD R233, R134, R233 ;  /* 0x000000e986e97221 */ /* 0x000fe20000000000 */
[----:B------:R-:W-:-:S01]  /*94e0*/  FADD R234, R132, R234 ;  /* 0x000000ea84ea7221 */ /* 0x000fc20000000000 */
[----:B------:R-:W3:Y:S01]  /*94f0*/  LDL.LU R124, [R1+0x208] ;  /* 0x00020800017c7983 */ /* 0x000ee20000300800 */
[----:B------:R-:W-:-:S03]  /*9500*/  FADD R235, R130, R235 ;  /* 0x000000eb82eb7221 */ /* 0x000fc60000000000 */
[----:B------:R-:W4:Y:S04]  /*9510*/  LDL.LU R126, [R1+0x20c] ;  /* 0x00020c00017e7983 */ /* 0x000f280000300800 */
[----:B------:R-:W4:Y:S04]  /*9520*/  LDL.LU R128, [R1+0x210] ;  /* 0x0002100001807983 */ /* 0x000f280000300800 */
[----:B------:R-:W4:Y:S04]  /*9530*/  LDL.LU R150, [R1+0x214] ;  /* 0x0002140001967983 */ /* 0x000f280000300800 */
[----:B------:R-:W4:Y:S04]  /*9540*/  LDL.LU R146, [R1+0x218] ;  /* 0x0002180001927983 */ /* 0x000f280000300800 */
[----:B------:R-:W4:Y:S04]  /*9550*/  LDL.LU R143, [R1+0x21c] ;  /* 0x00021c00018f7983 */ /* 0x000f280000300800 */
[----:B------:R-:W4:Y:S04]  /*9560*/  LDL.LU R141, [R1+0x220] ;  /* 0x00022000018d7983 */ /* 0x000f280000300800 */
[----:B------:R-:W4:Y:S04]  /*9570*/  LDL.LU R2, [R1+0x224] ;  /* 0x0002240001027983 */ /* 0x000f280000300800 */
[----:B------:R-:W4:Y:S04]  /*9580*/  LDL.LU R0, [R1+0x228] ;  /* 0x0002280001007983 */ /* 0x000f280000300800 */
[----:B------:R-:W4:Y:S04]  /*9590*/  LDL R130, [R1+0x1e0] ;  /* 0x0001e00001827983 */ /* 0x000f280000100800 */
[----:B------:R-:W4:Y:S04]  /*95a0*/  LDL R132, [R1+0x1e4] ;  /* 0x0001e40001847983 */ /* 0x000f280000100800 */
[----:B------:R-:W4:Y:S04]  /*95b0*/  LDL R134, [R1+0x1e8] ;  /* 0x0001e80001867983 */ /* 0x000f280000100800 */
[----:B------:R-:W4:Y:S04]  /*95c0*/  LDL R136, [R1+0x1ec] ;  /* 0x0001ec0001887983 */ /* 0x000f280000100800 */
[----:B------:R-:W4:Y:S04]  /*95d0*/  LDL R151, [R1+0x1f0] ;  /* 0x0001f00001977983 */ /* 0x000f280000100800 */
[----:B------:R-:W4:Y:S04]  /*95e0*/  LDL R149, [R1+0x1f4] ;  /* 0x0001f40001957983 */ /* 0x000f280000100800 */
[----:B------:R-:W4:Y:S04]  /*95f0*/  LDL R147, [R1+0x1f8] ;  /* 0x0001f80001937983 */ /* 0x000f280000100800 */
[----:B------:R-:W4:Y:S01]  /*9600*/  LDL R145, [R1+0x1fc] ;  /* 0x0001fc0001917983 */ /* 0x000f220000100800 */
[----:B------:R-:W-:-:S01]  /*9610*/  FADD R137, R138, R137 ;  /* 0x000000898a897221 */ /* 0x000fc20000000000 */
[----:B------:R-:W-:Y:S01]  /*9620*/  FADD R133, R135, R133 ;  /* 0x0000008587857221 */ /* 0x000fe20000000000 */
[----:B------:R-:W-:-:S01]  /*9630*/  FADD R3, R131, R3 ;  /* 0x0000000383037221 */ /* 0x000fc20000000000 */
[----:B--2---:R-:W-:-:S02]  /*9640*/  FADD R122, R121, R122 ;  /* 0x0000007a797a7221 */ /* 0x004fc40000000000 */
[----:B------:R-:W2:Y:S01]  /*9650*/  LDL.LU R121, [R1+0x4f8] ;  /* 0x0004f80001797983 */ /* 0x000ea20000300800 */
[----:B---3--:R-:W-:-:S03]  /*9660*/  FADD R124, R123, R124 ;  /* 0x0000007c7b7c7221 */ /* 0x008fc60000000000 */
[----:B------:R0:W-:Y:S01]  /*9670*/  STL [R1+0x204], R122 ;  /* 0x0002047a01007387 */ /* 0x0001e20000100800 */
[----:B----4-:R-:W-:-:S01]  /*9680*/  FADD R126, R125, R126 ;  /* 0x0000007e7d7e7221 */ /* 0x010fc20000000000 */
[----:B------:R-:W-:Y:S02]  /*9690*/  FADD R128, R127, R128 ;  /* 0x000000807f807221 */ /* 0x000fe40000000000 */
[----:B0-----:R-:W3:Y:S04]  /*96a0*/  LDL.LU R122, [R1+0x4f4] ;  /* 0x0004f400017a7983 */ /* 0x001ee80000300800 */
[----:B------:R-:W4:Y:S04]  /*96b0*/  LDL.LU R123, [R1+0x4f0] ;  /* 0x0004f000017b7983 */ /* 0x000f280000300800 */
[----:B------:R0:W-:Y:S01]  /*96c0*/  STL [R1+0x208], R124 ;  /* 0x0002087c01007387 */ /* 0x0001e20000100800 */
[----:B------:R-:W-:-:S01]  /*96d0*/  FADD R150, R129, R150 ;  /* 0x0000009681967221 */ /* 0x000fc20000000000 */
[----:B------:R-:W-:Y:S01]  /*96e0*/  FADD R146, R148, R146 ;  /* 0x0000009294927221 */ /* 0x000fe20000000000 */
[----:B------:R-:W-:-:S01]  /*96f0*/  FADD R143, R144, R143 ;  /* 0x0000008f908f7221 */ /* 0x000fc20000000000 */
[----:B------:R-:W-:Y:S01]  /*9700*/  FADD R141, R142, R141 ;  /* 0x0000008d8e8d7221 */ /* 0x000fe20000000000 */
[----:B0-----:R-:W4:Y:S04]  /*9710*/  LDL.LU R124, [R1+0x4ec] ;  /* 0x0004ec00017c7983 */ /* 0x001f280000300800 */
[----:B------:R-:W4:Y:S04]  /*9720*/  LDL.LU R125, [R1+0x4e8] ;  /* 0x0004e800017d7983 */ /* 0x000f280000300800 */
[----:B------:R0:W-:Y:S01]  /*9730*/  STL [R1+0x20c], R126 ;  /* 0x00020c7e01007387 */ /* 0x0001e20000100800 */
[----:B------:R-:W-:-:S01]  /*9740*/  FADD R2, R140, R2 ;  /* 0x000000028c027221 */ /* 0x000fc20000000000 */
[----:B------:R-:W-:-:S02]  /*9750*/  FADD R0, R139, R0 ;  /* 0x000000008b007221 */ /* 0x000fc40000000000 */
[----:B0-----:R-:W4:Y:S04]  /*9760*/  LDL.LU R126, [R1+0x4e4] ;  /* 0x0004e400017e7983 */ /* 0x001f280000300800 */
[----:B------:R-:W4:Y:S04]  /*9770*/  LDL.LU R127, [R1+0x4e0] ;  /* 0x0004e000017f7983 */ /* 0x000f280000300800 */
[----:B------:R0:W-:Y:S04]  /*9780*/  STL [R1+0x210], R128 ;  /* 0x0002108001007387 */ /* 0x0001e80000100800 */
[----:B0-----:R-:W4:Y:S04]  /*9790*/  LDL.LU R128, [R1+0x4dc] ;  /* 0x0004dc0001807983 */ /* 0x001f280000300800 */
[----:B------:R-:W4:Y:S04]  /*97a0*/  LDL.LU R129, [R1+0x4d8] ;  /* 0x0004d80001817983 */ /* 0x000f280000300800 */
[----:B------:R-:W-:Y:S04]  /*97b0*/  STL [R1+0x214], R150 ;  /* 0x0002149601007387 */ /* 0x000fe80000100800 */
[----:B------:R-:W-:Y:S04]  /*97c0*/  STL [R1+0x218], R146 ;  /* 0x0002189201007387 */ /* 0x000fe80000100800 */
[----:B------:R-:W-:Y:S04]  /*97d0*/  STL [R1+0x21c], R143 ;  /* 0x00021c8f01007387 */ /* 0x000fe80000100800 */
[----:B------:R-:W-:Y:S04]  /*97e0*/  STL [R1+0x220], R141 ;  /* 0x0002208d01007387 */ /* 0x000fe80000100800 */
[----:B------:R-:W-:Y:S04]  /*97f0*/  STL [R1+0x224], R2 ;  /* 0x0002240201007387 */ /* 0x000fe80000100800 */
[----:B------:R-:W-:Y:S04]  /*9800*/  STL [R1+0x228], R0 ;  /* 0x0002280001007387 */ /* 0x000fe80000100800 */
[----:B------:R-:W2:Y:S04]  /*9810*/  LDL.LU R131, [R1+0x238] ;  /* 0x0002380001837983 */ /* 0x000ea80000300800 */
[----:B------:R-:W-:Y:S04]  /*9820*/  STL [R1+0x22c], R137 ;  /* 0x00022c8901007387 */ /* 0x000fe80000100800 */
[----:B------:R0:W-:Y:S04]  /*9830*/  STL [R1+0x230], R133 ;  /* 0x0002308501007387 */ /* 0x0001e80000100800 */
[----:B0-----:R-:W3:Y:S04]  /*9840*/  LDL.LU R133, [R1+0x23c] ;  /* 0x00023c0001857983 */ /* 0x001ee80000300800 */
[----:B------:R-:W4:Y:S04]  /*9850*/  LDL.LU R135, [R1+0x240] ;  /* 0x0002400001877983 */ /* 0x000f280000300800 */
[----:B------:R0:W-:Y:S04]  /*9860*/  STL [R1+0x234], R3 ;  /* 0x0002340301007387 */ /* 0x0001e80000100800 */
        /* <DEDUP_REMOVED lines=11> */
[----:B0-----:R-:W4:Y:S04]  /*9920*/  LDL.LU R3, [R1+0x270] ;  /* 0x0002700001037983 */ /* 0x001f280000300800 */
[----:B------:R-:W4:Y:S04]  /*9930*/  LDL.LU R2, [R1+0x274] ;  /* 0x0002740001027983 */ /* 0x000f280000300800 */
[----:B------:R-:W4:Y:S01]  /*9940*/  LDL.LU R0, [R1+0x278] ;  /* 0x0002780001007983 */ /* 0x000f220000300800 */
[----:B--2---:R-:W-:-:S03]  /*9950*/  FADD R131, R130, R131 ;  /* 0x0000008382837221 */ /* 0x004fc60000000000 */
[----:B------:R-:W2:Y:S04]  /*9960*/  LDL.LU R130, [R1+0x4d4] ;  /* 0x0004d40001827983 */ /* 0x000ea80000300800 */
[----:B------:R0:W-:Y:S04]  /*9970*/  STL [R1+0x238], R131 ;  /* 0x0002388301007387 */ /* 0x0001e80000100800 */
[----:B0-----:R-:W2:Y:S01]  /*9980*/  LDL.LU R131, [R1+0x4d0] ;  /* 0x0004d00001837983 */ /* 0x001ea20000300800 */
[----:B---3--:R-:W-:-:S03]  /*9990*/  FADD R133, R132, R133 ;  /* 0x0000008584857221 */ /* 0x008fc60000000000 */
[----:B------:R-:W3:Y:S01]  /*99a0*/  LDL.LU R132, [R1+0x4cc] ;  /* 0x0004cc0001847983 */ /* 0x000ee20000300800 */
[----:B----4-:R-:W-:-:S03]  /*99b0*/  FADD R135, R134, R135 ;  /* 0x0000008786877221 */ /* 0x010fc60000000000 */
[----:B------:R0:W-:Y:S01]  /*99c0*/  STL [R1+0x23c], R133 ;  /* 0x00023c8501007387 */ /* 0x0001e20000100800 */
[----:B------:R-:W-:-:S03]  /*99d0*/  FADD R137, R136, R137 ;  /* 0x0000008988897221 */ /* 0x000fc60000000000 */
[----:B0-----:R-:W4:Y:S01]  /*99e0*/  LDL.LU R133, [R1+0x4c8] ;  /* 0x0004c80001857983 */ /* 0x001f220000300800 */
[----:B------:R-:W-:-:S03]  /*99f0*/  FADD R150, R151, R150 ;  /* 0x0000009697967221 */ /* 0x000fc60000000000 */
[----:B------:R-:W4:Y:S01]  /*9a00*/  LDL.LU R134, [R1+0x4c4] ;  /* 0x0004c40001867983 */ /* 0x000f220000300800 */
[----:B------:R-:W-:-:S03]  /*9a10*/  FADD R148, R149, R148 ;  /* 0x0000009495947221 */ /* 0x000fc60000000000 */
[----:B------:R0:W-:Y:S01]  /*9a20*/  STL [R1+0x240], R135 ;  /* 0x0002408701007387 */ /* 0x0001e20000100800 */
[----:B------:R-:W-:-:S01]  /*9a30*/  FADD R146, R147, R146 ;  /* 0x0000009293927221 */ /* 0x000fc20000000000 */
[----:B------:R-:W-:Y:S02]  /*9a40*/  FADD R144, R145, R144 ;  /* 0x0000009091907221 */ /* 0x000fe40000000000 */
[----:B0-----:R-:W4:Y:S01]  /*9a50*/  LDL.LU R135, [R1+0x4c0] ;  /* 0x0004c00001877983 */ /* 0x001f220000300800 */
[----:B------:R-:W-:-:S03]  /*9a60*/  FADD R143, R24, R143 ;  /* 0x0000008f188f7221 */ /* 0x000fc60000000000 */
[----:B------:R-:W4:Y:S01]  /*9a70*/  LDL.LU R136, [R1+0x4bc] ;  /* 0x0004bc0001887983 */ /* 0x000f220000300800 */
[----:B------:R-:W-:-:S03]  /*9a80*/  FADD R142, R25, R142 ;  /* 0x0000008e198e7221 */ /* 0x000fc60000000000 */
[----:B------:R0:W-:Y:S01]  /*9a90*/  STL [R1+0x244], R137 ;  /* 0x0002448901007387 */ /* 0x0001e20000100800 */
[----:B------:R-:W-:-:S01]  /*9aa0*/  FADD R141, R26, R141 ;  /* 0x0000008d1a8d7221 */ /* 0x000fc20000000000 */
[----:B------:R-:W-:Y:S01]  /*9ab0*/  FADD R140, R27, R140 ;  /* 0x0000008c1b8c7221 */ /* 0x000fe20000000000 */
[----:B------:R-:W-:-:S01]  /*9ac0*/  FADD R139, R28, R139 ;  /* 0x0000008b1c8b7221 */ /* 0x000fc20000000000 */
[----:B0-----:R-:W4:Y:S04]  /*9ad0*/  LDL.LU R137, [R1+0x4b8] ;  /* 0x0004b80001897983 */ /* 0x001f280000300800 */
[----:B------:R0:W-:Y:S01]  /*9ae0*/  STL [R1+0x248], R150 ;  /* 0x0002489601007387 */ /* 0x0001e20000100800 */
[----:B------:R-:W-:-:S03]  /*9af0*/  FADD R138, R29, R138 ;  /* 0x0000008a1d8a7221 */ /* 0x000fc60000000000 */
[----:B------:R1:W-:Y:S04]  /*9b00*/  STL [R1+0x24c], R148 ;  /* 0x00024c9401007387 */ /* 0x0003e80000100800 */
        /* <DEDUP_REMOVED lines=9> */
[----:B------:R1:W-:Y:S04]  /*9ba0*/  STL [R1+0x268], R139 ;  /* 0x0002688b01007387 */ /* 0x0003e80000100800 */
[----:B------:R1:W-:Y:S04]  /*9bb0*/  STL [R1+0x26c], R138 ;  /* 0x00026c8a01007387 */ /* 0x0003e80000100800 */
[----:B------:R-:W2:Y:S04]  /*9bc0*/  LDL.LU R151, [R1+0x27c] ;  /* 0x00027c0001977983 */ /* 0x000ea80000300800 */
[----:B------:R1:W-:Y:S04]  /*9bd0*/  STL [R1+0x270], R3 ;  /* 0x0002700301007387 */ /* 0x0003e80000100800 */
[----:B0-----:R-:W3:Y:S04]  /*9be0*/  LDL.LU R150, [R1+0x280] ;  /* 0x0002800001967983 */ /* 0x001ee80000300800 */
[----:B------:R0:W-:Y:S04]  /*9bf0*/  STL [R1+0x274], R2 ;  /* 0x0002740201007387 */ /* 0x0001e80000100800 */
[----:B------:R-:W4:Y:S04]  /*9c00*/  LDL.LU R149, [R1+0x284] ;  /* 0x0002840001957983 */ /* 0x000f280000300800 */
[----:B------:R0:W-:Y:S04]  /*9c10*/  STL [R1+0x278], R0 ;  /* 0x0002780001007387 */ /* 0x0001e80000100800 */
[----:B-1----:R-:W4:Y:S04]  /*9c20*/  LDL.LU R148, [R1+0x288] ;  /* 0x0002880001947983 */ /* 0x002f280000300800 */
        /* <DEDUP_REMOVED lines=12> */
[----:B------:R-:W4:Y:S01]  /*9cf0*/  LDL.LU R0, [R1+0x2bc] ;  /* 0x0002bc0001007983 */ /* 0x000f220000300800 */
[----:B--2---:R-:W-:-:S01]  /*9d00*/  FADD R151, R33, R151 ;  /* 0x0000009721977221 */ /* 0x004fc20000000000 */
[----:B---3--:R-:W-:-:S04]  /*9d10*/  FADD R150, R34, R150 ;  /* 0x0000009622967221 */ /* 0x008fc80000000000 */
[----:B------:R0:W-:Y:S01]  /*9d20*/  STL [R1+0x27c], R151 ;  /* 0x00027c9701007387 */ /* 0x0001e20000100800 */
[----:B----4-:R-:W-:-:S03]  /*9d30*/  FADD R149, R35, R149 ;  /* 0x0000009523957221 */ /* 0x010fc60000000000 */
[----:B------:R1:W-:Y:S01]  /*9d40*/  STL [R1+0x280], R150 ;  /* 0x0002809601007387 */ /* 0x0003e20000100800 */
[----:B------:R-:W-:-:S03]  /*9d50*/  FADD R148, R36, R148 ;  /* 0x0000009424947221 */ /* 0x000fc60000000000 */
        /* <DEDUP_REMOVED lines=24> */
[----:B0-----:R-:W4:Y:S01]  /*9ee0*/  LDL.LU R151, [R1+0x2c0] ;  /* 0x0002c00001977983 */ /* 0x001f220000300800 */
[----:B------:R-:W-:-:S03]  /*9ef0*/  FADD R0, R49, R0 ;  /* 0x0000000031007221 */ /* 0x000fc60000000000 */
[----:B------:R0:W-:Y:S04]  /*9f00*/  STL [R1+0x2b4], R3 ;  /* 0x0002b40301007387 */ /* 0x0001e80000100800 */
[----:B-1----:R-:W4:Y:S04]  /*9f10*/  LDL.LU R150, [R1+0x2c4] ;  /* 0x0002c40001967983 */ /* 0x002f280000300800 */
[----:B------:R1:W-:Y:S04]  /*9f20*/  STL [R1+0x2b8], R2 ;  /* 0x0002b80201007387 */ /* 0x0003e80000100800 */
[----:B--2---:R-:W2:Y:S04]  /*9f30*/  LDL.LU R149, [R1+0x2c8] ;  /* 0x0002c80001957983 */ /* 0x004ea80000300800 */
[----:B------:R1:W-:Y:S04]  /*9f40*/  STL [R1+0x2bc], R0 ;  /* 0x0002bc0001007387 */ /* 0x0003e80000100800 */
[----:B---3--:R-:W3:Y:S04]  /*9f50*/  LDL.LU R148, [R1+0x2cc] ;  /* 0x0002cc0001947983 */ /* 0x008ee80000300800 */
[----:B----4-:R-:W4:Y:S04]  /*9f60*/  LDL.LU R147, [R1+0x2d0] ;  /* 0x0002d00001937983 */ /* 0x010f280000300800 */
        /* <DEDUP_REMOVED lines=10> */
[----:B-1----:R-:W4:Y:S04]  /*a010*/  LDL.LU R2, [R1+0x2fc] ;  /* 0x0002fc0001027983 */ /* 0x002f280000300800 */
[----:B------:R-:W4:Y:S01]  /*a020*/  LDL.LU R0, [R1+0x300] ;  /* 0x0003000001007983 */ /* 0x000f220000300800 */
[----:B------:R-:W-:-:S01]  /*a030*/  FADD R151, R50, R151 ;  /* 0x0000009732977221 */ /* 0x000fc20000000000 */
[----:B------:R-:W-:-:S04]  /*a040*/  FADD R150, R51, R150 ;  /* 0x0000009633967221 */ /* 0x000fc80000000000 */
[----:B------:R0:W-:Y:S01]  /*a050*/  STL [R1+0x2c0], R151 ;  /* 0x0002c09701007387 */ /* 0x0001e20000100800 */
[----:B--2---:R-:W-:-:S03]  /*a060*/  FADD R149, R52, R149 ;  /* 0x0000009534957221 */ /* 0x004fc60000000000 */
[----:B------:R1:W-:Y:S01]  /*a070*/  STL [R1+0x2c4], R150 ;  /* 0x0002c49601007387 */ /* 0x0003e20000100800 */
[----:B---3--:R-:W-:-:S03]  /*a080*/  FADD R148, R53, R148 ;  /* 0x0000009435947221 */ /* 0x008fc60000000000 */
        /* <DEDUP_REMOVED lines=200> */
[----:B------:R-:W-:Y:S01]  /*ad10*/  STL [R1+0x3d0], R151 ;  /* 0x0003d09701007387 */ /* 0x000fe20000100800 */
[----:B--2---:R-:W-:-:S03]  /*ad20*/  FADD R149, R120, R149 ;  /* 0x0000009578957221 */ /* 0x004fc60000000000 */
[----:B------:R-:W-:Y:S01]  /*ad30*/  STL [R1+0x3d4], R150 ;  /* 0x0003d49601007387 */ /* 0x000fe20000100800 */
[----:B---3--:R-:W-:-:S03]  /*ad40*/  FADD R148, R121, R148 ;  /* 0x0000009479947221 */ /* 0x008fc60000000000 */
[----:B------:R-:W-:Y:S01]  /*ad50*/  STL [R1+0x3d8], R149 ;  /* 0x0003d89501007387 */ /* 0x000fe20000100800 */
[----:B----4-:R-:W-:-:S03]  /*ad60*/  FADD R147, R122, R147 ;  /* 0x000000937a937221 */ /* 0x010fc60000000000 */
[----:B------:R-:W-:Y:S01]  /*ad70*/  STL [R1+0x3dc], R148 ;  /* 0x0003dc9401007387 */ /* 0x000fe20000100800 */
[----:B------:R-:W-:-:S03]  /*ad80*/  FADD R146, R123, R146 ;  /* 0x000000927b927221 */ /* 0x000fc60000000000 */
        /* <DEDUP_REMOVED lines=18> */
[----:B------:R0:W-:Y:S04]  /*aeb0*/  STL [R1+0x404], R138 ;  /* 0x0004048a01007387 */ /* 0x0001e80000100800 */
[----:B0-----:R-:W2:Y:S04]  /*aec0*/  LDL.LU R138, [R1+0x414] ;  /* 0x00041400018a7983 */ /* 0x001ea80000300800 */
[----:B------:R-:W-:Y:S04]  /*aed0*/  STL [R1+0x408], R3 ;  /* 0x0004080301007387 */ /* 0x000fe80000100800 */
[----:B------:R-:W3:Y:S01]  /*aee0*/  LDL.LU R139, [R1+0x418] ;  /* 0x00041800018b7983 */ /* 0x000ee20000300800 */
[----:B------:R-:W-:-:S01]  /*aef0*/  FADD R2, R133, R2 ;  /* 0x0000000285027221 */ /* 0x000fc20000000000 */
[----:B------:R-:W-:-:S04]  /*af00*/  FADD R0, R134, R0 ;  /* 0x0000000086007221 */ /* 0x000fc80000000000 */
[----:B------:R0:W-:Y:S04]  /*af10*/  STL [R1+0x40c], R2 ;  /* 0x00040c0201007387 */ /* 0x0001e80000100800 */
        /* <DEDUP_REMOVED lines=16> */
[----:B--2---:R-:W-:-:S05]  /*b020*/  FADD R138, R135, R138 ;  /* 0x0000008a878a7221 */ /* 0x004fca0000000000 */
[----:B------:R0:W-:Y:S01]  /*b030*/  STL [R1+0x414], R138 ;  /* 0x0004148a01007387 */ /* 0x0001e20000100800 */
[----:B---3--:R-:W-:-:S03]  /*b040*/  FADD R139, R136, R139 ;  /* 0x0000008b888b7221 */ /* 0x008fc60000000000 */
[----:B0-----:R-:W2:Y:S04]  /*b050*/  LDL.LU R138, [R1+0x4b4] ;  /* 0x0004b400018a7983 */ /* 0x001ea80000300800 */
[----:B------:R0:W-:Y:S04]  /*b060*/  STL [R1+0x418], R139 ;  /* 0x0004188b01007387 */ /* 0x0001e80000100800 */
[----:B0-----:R-:W3:Y:S01]  /*b070*/  LDL.LU R139, [R1+0x4b0] ;  /* 0x0004b000018b7983 */ /* 0x001ee20000300800 */
[----:B----4-:R-:W-:-:S05]  /*b080*/  FADD R140, R137, R140 ;  /* 0x0000008c898c7221 */ /* 0x010fca0000000000 */
[----:B------:R0:W-:Y:S04]  /*b090*/  STL [R1+0x41c], R140 ;  /* 0x00041c8c01007387 */ /* 0x0001e80000100800 */
[----:B0-----:R-:W4:Y:S01]  /*b0a0*/  LDL.LU R140, [R1+0x4ac] ;  /* 0x0004ac00018c7983 */ /* 0x001f220000300800 */
        /* <DEDUP_REMOVED lines=35> */
[----:B0-----:R0:W5:Y:S01]  /*b2e0*/  LDL.LU R2, [R1+0x47c] ;  /* 0x00047c0001027983 */ /* 0x0011620000300800 */
[----:B------:R-:W-:Y:S01]  /*b2f0*/  UMOV UR6, URZ ;  /* 0x0000003f00067c82 */ /* 0x000fe20008000000 */
[----:B--2---:R-:W-:-:S05]  /*b300*/  FADD R0, R150, R0 ;  /* 0x0000000096007221 */ /* 0x004fca0000000000 */
[----:B------:R1:W-:Y:S01]  /*b310*/  STL [R1+0x450], R0 ;  /* 0x0004500001007387 */ /* 0x0003e20000100800 */
[----:B---3--:R-:W-:-:S03]  /*b320*/  FADD R3, R3, R151 ;  /* 0x0000009703037221 */ /* 0x008fc60000000000 */
[----:B-1----:R0:W5:Y:S04]  /*b330*/  LDL.LU R0, [R1+0x478] ;  /* 0x0004780001007983 */ /* 0x0021680000300800 */
[----:B------:R0:W-:Y:S02]  /*b340*/  STL [R1+0x454], R3 ;  /* 0x0004540301007387 */ /* 0x0001e40000100800 */
.L_x_29:
[----:B------:R-:W-:Y:S05]  /*b350*/  @!P1 BRA `(.L_x_30) ;  /* 0x0000000000049947 */ /* 0x000fea0003800000 */
[----:B------:R-:W-:Y:S01]  /*b360*/  BPT.TRAP 0x1 ;  /* 0x000000040000795c */ /* 0x000fe20000300000 */
.L_x_30:
[----:B0-----:R-:W4:Y:S04]  /*b370*/  LDL R3, [R1+0x458] ;  /* 0x0004580001037983 */ /* 0x001f280000100800 */
[----:B-----5:R0:W-:Y:S04]  /*b380*/  STL [R1+0x478], R0 ;  /* 0x0004780001007387 */ /* 0x0201e80000100800 */
[----:B0-----:R-:W2:Y:S01]  /*b390*/  LDL R0, [R1+0x45c] ;  /* 0x00045c0001007983 */ /* 0x001ea20000100800 */
[----:B----4-:R-:W-:Y:S01]  /*b3a0*/  ISETP.NE.AND P0, PT, R3, RZ, PT ;  /* 0x000000ff0300720c */ /* 0x010fe20003f05270 */
[----:B------:R-:W-:-:S12]  /*b3b0*/  IMAD.U32 R3, RZ, RZ, UR25 ;  /* 0x00000019ff037e24 */ /* 0x000fd8000f8e00ff */
[----:B------:R-:W-:-:S05]  /*b3c0*/  @P0 LEA R3, R3, UR11, 0x3 ;  /* 0x0000000b03030c11 */ /* 0x000fca000f8e18ff */
[----:B------:R-:W-:-:S05]  /*b3d0*/  @P0 VIADD R3, R3, 0x70 ;  /* 0x0000007003030836 */ /* 0x000fca0000000000 */
[----:B--2---:R-:W-:Y:S02]  /*b3e0*/  @P0 PRMT R3, R0, 0x654, R3 ;  /* 0x0000065400030816 */ /* 0x004fe40000000003 */
[----:B------:R0:W5:Y:S01]  /*b3f0*/  LDL.LU R0, [R1+0x478] ;  /* 0x0004780001007983 */ /* 0x0001620000300800 */
[----:B------:R-:W-:Y:S01]  /*b400*/  UISETP.GT.U32.AND UP0, UPT, UR13, 0x1, UPT ;  /* 0x000000010d00788c */ /* 0x000fe2000bf04070 */
[----:B------:R0:W-:Y:S05]  /*b410*/  @P0 SYNCS.ARRIVE.TRANS64.RED.A1T0 RZ, [R3+URZ], RZ ;  /* 0x000000ff03ff09a7 */ /* 0x0001ea000810043f */
[----:B------:R-:W-:-:S13]  /*b420*/  PLOP3.LUT P0, PT, PT, PT, UP0, 0x80, 0x0 ;  /* 0x000000000000781c */ /* 0x000fda0003f0f008 */
[----:B0-----:R-:W-:Y:S05]  /*b430*/  @P0 BRA `(.L_x_31) ;  /* 0x0000000000040947 */ /* 0x001fea0003800000 */
[----:B------:R-:W-:Y:S01]  /*b440*/  BPT.TRAP 0x1 ;  /* 0x000000040000795c */ /* 0x000fe20000300000 */
.L_x_31:
[----:B------:R-:W-:Y:S01]  /*b450*/  UIADD3 UR14, UR14, 0x1, URZ ;  /* 0x000000010e0e7890 */ /* 0x000fe2000fffe03f */
[C---:B------:R-:W-:Y:S01]  /*b460*/  ISETP.GT.AND P0, PT, R2.reuse, 0x1, PT ;  /* 0x000000010200780c */ /* 0x040fe20003f04270 */
[----:B------:R-:W-:Y:S01]  /*b470*/  UIADD3 UR25, UR25, 0x1, URZ ;  /* 0x0000000119197890 */ /* 0x000fe2000fffe03f */
[----:B------:R-:W-:Y:S01]  /*b480*/  VIADD R2, R2, 0xffffffff ;  /* 0xffffffff02027836 */ /* 0x000fe20000000000 */
[----:B------:R-:W-:Y:S02]  /*b490*/  UISETP.NE.AND UP0, UPT, UR14, 0xe, UPT ;  /* 0x0000000e0e00788c */ /* 0x000fe4000bf05270 */
[----:B------:R-:W-:Y:S02]  /*b4a0*/  UISETP.NE.AND UP1, UPT, UR25, 0xe, UPT ;  /* 0x0000000e1900788c */ /* 0x000fe4000bf25270 */
[----:B------:R-:W-:Y:S02]  /*b4b0*/  USEL UR8, URZ, 0x1, UP0 ;  /* 0x000000013f087887 */ /* 0x000fe40008000000 */
[----:B------:R-:W-:-:S02]  /*b4c0*/  USEL UR14, UR14, URZ, UP0 ;  /* 0x0000003f0e0e7287 */ /* 0x000fc40008000000 */
[----:B------:R-:W-:Y:S02]  /*b4d0*/  USEL UR25, UR25, URZ, UP1 ;  /* 0x0000003f19197287 */ /* 0x000fe40008800000 */
[----:B-----5:R-:W-:Y:S01]  /*b4e0*/  LOP3.LUT R0, R0, UR8, RZ, 0x3c, !PT ;  /* 0x0000000800007c12 */ /* 0x020fe2000f8e3cff */
[----:B------:R-:W-:Y:S01]  /*b4f0*/  UMOV UR8, 0x1 ;  /* 0x0000000100087882 */ /* 0x000fe20000000000 */
[----:B------:R-:W-:Y:S08]  /*b500*/  @P0 BRA `(.L_x_32) ;  /* 0xffffffb000600947 */ /* 0x000ff0000383ffff */
.L_x_24:
[----:B------:R-:W-:-:S04]  /*b510*/  UISETP.NE.AND UP0, UPT, UR6, URZ, UPT ;  /* 0x0000003f0600728c */ /* 0x000fc8000bf05270 */
[----:B------:R-:W-:-:S06]  /*b520*/  USEL UR6, URZ, 0x1, !UP0 ;  /* 0x000000013f067887 */ /* 0x000fcc000c000000 */
[----:B------:R-:W-:-:S13]  /*b530*/  ISETP.NE.AND P0, PT, RZ, UR6, PT ;  /* 0x00000006ff007c0c */ /* 0x000fda000bf05270 */
[----:B------:R-:W-:Y:S05]  /*b540*/  @!P0 BRA `(.L_x_33) ;  /* 0x0000003800188947 */ /* 0x000fea0003800000 */
[----:B------:R0:W-:Y:S04]  /*b550*/  STL [R1+0x628], R43 ;  /* 0x0006282b01007387 */ /* 0x0001e80000100800 */
[----:B0-----:R-:W4:Y:S04]  /*b560*/  LDL.LU R43, [R1] ;  /* 0x00000000012b7983 */ /* 0x001f280000300800 */
[----:B------:R0:W-:Y:S04]  /*b570*/  STL [R1+0x624], R44 ;  /* 0x0006242c01007387 */ /* 0x0001e80000100800 */
[----:B0-----:R-:W5:Y:S04]  /*b580*/  LDL.LU R44, [R1+0x4] ;  /* 0x00000400012c7983 */ /* 0x001f680000300800 */
[----:B------:R0:W-:Y:S04]  /*b590*/  STL [R1+0x620], R45 ;  /* 0x0006202d01007387 */ /* 0x0001e80000100800 */
[----:B0-----:R-:W2:Y:S04]  /*b5a0*/  LDL.LU R45, [R1+0x8] ;  /* 0x00000800012d7983 */ /* 0x001ea80000300800 */
[----:B------:R0:W-:Y:S04]  /*b5b0*/  STL [R1+0x61c], R46 ;  /* 0x00061c2e01007387 */ /* 0x0001e80000100800 */
[----:B0-----:R-:W3:Y:S04]  /*b5c0*/  LDL.LU R46, [R1+0xc] ;  /* 0x00000c00012e7983 */ /* 0x001ee80000300800 */
        /* <DEDUP_REMOVED lines=140> */
[----:B------:R-:W3:Y:S04]  /*be90*/  LDL.LU R0, [R1+0x204] ;  /* 0x0002040001007983 */ /* 0x000ee80000300800 */
[----:B------:R-:W3:Y:S04]  /*bea0*/  LDL.LU R2, [R1+0x1b0] ;  /* 0x0001b00001027983 */ /* 0x000ee80000300800 */
[----:B------:R-:W3:Y:S04]  /*beb0*/  LDL.LU R3, [R1+0x208] ;  /* 0x0002080001037983 */ /* 0x000ee80000300800 */
        /* <DEDUP_REMOVED lines=65> */
[----:B0-----:R-:W3:Y:S01]  /*c2d0*/  LDL.LU R149, [R1+0x130] ;  /* 0x0001300001957983 */ /* 0x001ee20000300800 */
[----:B----4-:R-:W-:-:S03]  /*c2e0*/  FADD R4, R43, R4 ;  /* 0x000000042b047221 */ /* 0x010fc60000000000 */
[----:B------:R0:W-:Y:S01]  /*c2f0*/  STL [R1+0x47c], R150 ;  /* 0x00047c9601007387 */ /* 0x0001e20000100800 */
[----:B-----5:R-:W-:Y:S01]  /*c300*/  FADD R5, R44, R5 ;  /* 0x000000052c057221 */ /* 0x020fe20000000000 */
[----:B--2---:R-:W-:Y:S01]  /*c310*/  FADD R6, R45, R6 ;  /* 0x000000062d067221 */ /* 0x004fe20000000000 */
[----:B---3--:R-:W-:Y:S01]  /*c320*/  FADD R7, R46, R7 ;  /* 0x000000072e077221 */ /* 0x008fe20000000000 */
[----:B------:R-:W-:Y:S01]  /*c330*/  FADD R8, R47, R8 ;  /* 0x000000082f087221 */ /* 0x000fe20000000000 */
[----:B0-----:R-:W2:Y:S04]  /*c340*/  LDL.LU R150, [R1+0x12c] ;  /* 0x00012c0001967983 */ /* 0x001ea80000300800 */
[----:B------:R0:W-:Y:S01]  /*c350*/  STL [R1+0x478], R151 ;  /* 0x0004789701007387 */ /* 0x0001e20000100800 */
[----:B------:R-:W-:Y:S01]  /*c360*/  FADD R9, R48, R9 ;  /* 0x0000000930097221 */ /* 0x000fe20000000000 */
[----:B------:R-:W-:Y:S01]  /*c370*/  FADD R10, R49, R10 ;  /* 0x0000000a310a7221 */ /* 0x000fe20000000000 */
[----:B------:R-:W-:Y:S01]  /*c380*/  FADD R11, R50, R11 ;  /* 0x0000000b320b7221 */ /* 0x000fe20000000000 */
[----:B0-----:R-:W3:Y:S04]  /*c390*/  LDL.LU R151, [R1+0x128] ;  /* 0x0001280001977983 */ /* 0x001ee80000300800 */
[----:B------:R-:W4:Y:S04]  /*c3a0*/  LDL.LU R43, [R1+0x628] ;  /* 0x00062800012b7983 */ /* 0x000f280000300800 */
[----:B------:R-:W5:Y:S04]  /*c3b0*/  LDL.LU R44, [R1+0x624] ;  /* 0x00062400012c7983 */ /* 0x000f680000300800 */
[----:B------:R-:W4:Y:S04]  /*c3c0*/  LDL.LU R45, [R1+0x620] ;  /* 0x00062000012d7983 */ /* 0x000f280000300800 */
[----:B------:R-:W5:Y:S01]  /*c3d0*/  LDL.LU R46, [R1+0x61c] ;  /* 0x00061c00012e7983 */ /* 0x000f620000300800 */
[----:B------:R-:W-:-:S03]  /*c3e0*/  FADD R12, R51, R12 ;  /* 0x0000000c330c7221 */ /* 0x000fc60000000000 */
[----:B------:R-:W4:Y:S01]  /*c3f0*/  LDL.LU R47, [R1+0x618] ;  /* 0x00061800012f7983 */ /* 0x000f220000300800 */
[----:B------:R-:W-:-:S03]  /*c400*/  FADD R13, R52, R13 ;  /* 0x0000000d340d7221 */ /* 0x000fc60000000000 */
        /* <DEDUP_REMOVED lines=134> */
[----:B------:R-:W4:Y:S04]  /*cc70*/  LDL.LU R115, [R1+0x508] ;  /* 0x0005080001737983 */ /* 0x000f280000300800 */
[----:B------:R-:W4:Y:S01]  /*cc80*/  LDL.LU R116, [R1+0x504] ;  /* 0x0005040001747983 */ /* 0x000f220000300800 */
[----:B------:R-:W-:Y:S01]  /*cc90*/  FADD R3, R2, R3 ;  /* 0x0000000302037221 */ /* 0x000fe20000000000 */
[----:B------:R-:W-:Y:S01]  /*cca0*/  FADD R237, R120, R237 ;  /* 0x000000ed78ed7221 */ /* 0x000fe20000000000 */
[----:B------:R-:W-:Y:S01]  /*ccb0*/  FADD R236, R121, R236 ;  /* 0x000000ec79ec7221 */ /* 0x000fe20000000000 */
[----:B------:R-:W5:Y:S01]  /*ccc0*/  LDL.LU R117, [R1+0x1b4] ;  /* 0x0001b40001757983 */ /* 0x000f620000300800 */
[----:B------:R-:W-:Y:S01]  /*ccd0*/  FADD R235, R122, R235 ;  /* 0x000000eb7aeb7221 */ /* 0x000fe20000000000 */
[----:B------:R-:W-:Y:S01]  /*cce0*/  FADD R234, R123, R234 ;  /* 0x000000ea7bea7221 */ /* 0x000fe20000000000 */
[----:B------:R-:W-:Y:S01]  /*ccf0*/  FADD R233, R124, R233 ;  /* 0x000000e97ce97221 */ /* 0x000fe20000000000 */
[----:B------:R0:W-:Y:S01]  /*cd00*/  STL [R1+0x200], R118 ;  /* 0x0002007601007387 */ /* 0x0001e20000100800 */
        /* <DEDUP_REMOVED lines=11> */
[----:B0-----:R-:W4:Y:S01]  /*cdc0*/  LDL.LU R118, [R1+0x1b8] ;  /* 0x0001b80001767983 */ /* 0x001f220000300800 */
[----:B------:R-:W-:Y:S01]  /*cdd0*/  FADD R217, R140, R217 ;  /* 0x000000d98cd97221 */ /* 0x000fe20000000000 */
[----:B------:R-:W-:Y:S01]  /*cde0*/  FADD R223, R134, R223 ;  /* 0x000000df86df7221 */ /* 0x000fe20000000000 */
[----:B------:R-:W-:Y:S01]  /*cdf0*/  FADD R216, R141, R216 ;  /* 0x000000d88dd87221 */ /* 0x000fe20000000000 */
[----:B------:R0:W-:Y:S01]  /*ce00*/  STL [R1+0x208], R3 ;  /* 0x0002080301007387 */ /* 0x0001e20000100800 */
[----:B------:R-:W-:Y:S01]  /*ce10*/  FADD R222, R135, R222 ;  /* 0x000000de87de7221 */ /* 0x000fe20000000000 */
[----:B------:R-:W-:Y:S01]  /*ce20*/  FADD R215, R142, R215 ;  /* 0x000000d78ed77221 */ /* 0x000fe20000000000 */
[----:B------:R-:W-:Y:S01]  /*ce30*/  FADD R221, R136, R221 ;  /* 0x000000dd88dd7221 */ /* 0x000fe20000000000 */
[----:B-1----:R-:W4:Y:S01]  /*ce40*/  LDL.LU R0, [R1+0x210] ;  /* 0x0002100001007983 */ /* 0x002f220000300800 */
[----:B------:R-:W-:Y:S01]  /*ce50*/  FADD R214, R143, R214 ;  /* 0x000000d68fd67221 */ /* 0x000fe20000000000 */
[----:B------:R-:W-:Y:S01]  /*ce60*/  FADD R220, R137, R220 ;  /* 0x000000dc89dc7221 */ /* 0x000fe20000000000 */
[----:B------:R-:W-:Y:S01]  /*ce70*/  FADD R213, R144, R213 ;  /* 0x000000d590d57221 */ /* 0x000fe20000000000 */
[----:B------:R-:W4:Y:S01]  /*ce80*/  LDL.LU R119, [R1+0x1bc] ;  /* 0x0001bc0001777983 */ /* 0x000f220000300800 */
[----:B------:R-:W-:Y:S01]  /*ce90*/  FADD R219, R138, R219 ;  /* 0x000000db8adb7221 */ /* 0x000fe20000000000 */
[----:B------:R-:W-:Y:S01]  /*cea0*/  FADD R212, R145, R212 ;  /* 0x000000d491d47221 */ /* 0x000fe20000000000 */
[----:B------:R-:W-:Y:S01]  /*ceb0*/  FADD R218, R139, R218 ;  /* 0x000000da8bda7221 */ /* 0x000fe20000000000 */
[----:B------:R-:W4:Y:S01]  /*cec0*/  LDL.LU R2, [R1+0x214] ;  /* 0x0002140001027983 */ /* 0x000f220000300800 */
[----:B------:R-:W-:Y:S01]  /*ced0*/  FADD R211, R146, R211 ;  /* 0x000000d392d37221 */ /* 0x000fe20000000000 */
[----:B---3--:R-:W-:Y:S01]  /*cee0*/  FADD R206, R151, R206 ;  /* 0x000000ce97ce7221 */ /* 0x008fe20000000000 */
[----:B------:R-:W-:Y:S01]  /*cef0*/  FADD R210, R147, R210 ;  /* 0x000000d293d27221 */ /* 0x000fe20000000000 */
[----:B------:R-:W3:Y:S01]  /*cf00*/  LDL.LU R120, [R1+0x1c0] ;  /* 0x0001c00001787983 */ /* 0x000ee20000300800 */
[----:B--2---:R-:W-:Y:S01]  /*cf10*/  FADD R207, R150, R207 ;  /* 0x000000cf96cf7221 */ /* 0x004fe20000000000 */
[----:B------:R-:W-:-:S02]  /*cf20*/  FADD R209, R148, R209 ;  /* 0x000000d194d17221 */ /* 0x000fc40000000000 */
[----:B0-----:R-:W3:Y:S04]  /*cf30*/  LDL.LU R3, [R1+0x218] ;  /* 0x0002180001037983 */ /* 0x001ee80000300800 */
[----:B------:R-:W2:Y:S04]  /*cf40*/  LDL.LU R121, [R1+0x1c4] ;  /* 0x0001c40001797983 */ /* 0x000ea80000300800 */
        /* <DEDUP_REMOVED lines=28> */
[----:B------:R-:W2:Y:S01]  /*d110*/  LDL.LU R148, [R1+0x254] ;  /* 0x0002540001947983 */ /* 0x000ea20000300800 */
[----:B-----5:R-:W-:-:S03]  /*d120*/  FADD R149, R117, R149 ;  /* 0x0000009575957221 */ /* 0x020fc60000000000 */
[----:B------:R-:W5:Y:S04]  /*d130*/  LDL.LU R117, [R1+0x500] ;  /* 0x0005000001757983 */ /* 0x000f680000300800 */
[----:B------:R0:W-:Y:S04]  /*d140*/  STL [R1+0x20c], R149 ;  /* 0x00020c9501007387 */ /* 0x0001e80000100800 */
[----:B0-----:R-:W5:Y:S01]  /*d150*/  LDL.LU R149, [R1+0x258] ;  /* 0x0002580001957983 */ /* 0x001f620000300800 */
[----:B----4-:R-:W-:-:S03]  /*d160*/  FADD R0, R118, R0 ;  /* 0x0000000076007221 */ /* 0x010fc60000000000 */
[----:B------:R-:W4:Y:S01]  /*d170*/  LDL.LU R118, [R1+0x4fc] ;  /* 0x0004fc0001767983 */ /* 0x000f220000300800 */
[----:B------:R-:W-:-:S03]  /*d180*/  FADD R2, R119, R2 ;  /* 0x0000000277027221 */ /* 0x000fc60000000000 */
[----:B------:R0:W-:Y:S01]  /*d190*/  STL [R1+0x210], R0 ;  /* 0x0002100001007387 */ /* 0x0001e20000100800 */
[----:B---3--:R-:W-:-:S03]  /*d1a0*/  FADD R3, R120, R3 ;  /* 0x0000000378037221 */ /* 0x008fc60000000000 */
[----:B0-----:R-:W3:Y:S04]  /*d1b0*/  LDL.LU R0, [R1+0x25c] ;  /* 0x00025c0001007983 */ /* 0x001ee80000300800 */
[----:B------:R-:W4:Y:S01]  /*d1c0*/  LDL.LU R119, [R1+0x4f8] ;  /* 0x0004f80001777983 */ /* 0x000f220000300800 */
[----:B--2---:R-:W-:-:S03]  /*d1d0*/  FADD R122, R121, R122 ;  /* 0x0000007a797a7221 */ /* 0x004fc60000000000 */
[----:B------:R0:W-:Y:S01]  /*d1e0*/  STL [R1+0x214], R2 ;  /* 0x0002140201007387 */ /* 0x0001e20000100800 */
[----:B------:R-:W-:-:S03]  /*d1f0*/  FADD R124, R123, R124 ;  /* 0x0000007c7b7c7221 */ /* 0x000fc60000000000 */
[----:B0-----:R-:W2:Y:S04]  /*d200*/  LDL.LU R2, [R1+0x260] ;  /* 0x0002600001027983 */ /* 0x001ea80000300800 */
[----:B------:R-:W4:Y:S04]  /*d210*/  LDL.LU R120, [R1+0x4f4] ;  /* 0x0004f40001787983 */ /* 0x000f280000300800 */
[----:B------:R0:W-:Y:S01]  /*d220*/  STL [R1+0x218], R3 ;  /* 0x0002180301007387 */ /* 0x0001e20000100800 */
[----:B------:R-:W-:Y:S01]  /*d230*/  FADD R126, R125, R126 ;  /* 0x0000007e7d7e7221 */ /* 0x000fe20000000000 */
[----:B------:R-:W-:-:S02]  /*d240*/  FADD R128, R127, R128 ;  /* 0x000000807f807221 */ /* 0x000fc40000000000 */
[----:B0-----:R-:W4:Y:S04]  /*d250*/  LDL.LU R3, [R1+0x264] ;  /* 0x0002640001037983 */ /* 0x001f280000300800 */
[----:B------:R-:W4:Y:S04]  /*d260*/  LDL.LU R121, [R1+0x4f0] ;  /* 0x0004f00001797983 */ /* 0x000f280000300800 */
[----:B------:R0:W-:Y:S01]  /*d270*/  STL [R1+0x21c], R122 ;  /* 0x00021c7a01007387 */ /* 0x0001e20000100800 */
[----:B------:R-:W-:-:S03]  /*d280*/  FADD R130, R129, R130 ;  /* 0x0000008281827221 */ /* 0x000fc60000000000 */
        /* <DEDUP_REMOVED lines=42> */
[----:B------:R0:W-:Y:S04]  /*d530*/  STL [R1+0x248], R145 ;  /* 0x0002489101007387 */ /* 0x0001e80000100800 */
[----:B0-----:R-:W4:Y:S04]  /*d540*/  LDL.LU R145, [R1+0x27c] ;  /* 0x00027c0001917983 */ /* 0x001f280000300800 */
[----:B------:R-:W4:Y:S04]  /*d550*/  LDL.LU R139, [R1+0x4a8] ;  /* 0x0004a800018b7983 */ /* 0x000f280000300800 */
[----:B------:R0:W-:Y:S04]  /*d560*/  STL [R1+0x24c], R146 ;  /* 0x00024c9201007387 */ /* 0x0001e80000100800 */
[----:B0-----:R-:W4:Y:S04]  /*d570*/  LDL.LU R146, [R1+0x280] ;  /* 0x0002800001927983 */ /* 0x001f280000300800 */
[----:B------:R0:W-:Y:S01]  /*d580*/  STL [R1+0x250], R147 ;  /* 0x0002509301007387 */ /* 0x0001e20000100800 */
[----:B-----5:R-:W-:-:S03]  /*d590*/  FADD R149, R24, R149 ;  /* 0x0000009518957221 */ /* 0x020fc60000000000 */
[----:B0-----:R-:W5:Y:S04]  /*d5a0*/  LDL.LU R147, [R1+0x284] ;  /* 0x0002840001937983 */ /* 0x001f680000300800 */
[----:B------:R0:W-:Y:S04]  /*d5b0*/  STL [R1+0x254], R148 ;  /* 0x0002549401007387 */ /* 0x0001e80000100800 */
[----:B0-----:R-:W5:Y:S04]  /*d5c0*/  LDL.LU R148, [R1+0x288] ;  /* 0x0002880001947983 */ /* 0x001f680000300800 */
[----:B------:R0:W-:Y:S04]  /*d5d0*/  STL [R1+0x258], R149 ;  /* 0x0002589501007387 */ /* 0x0001e80000100800 */
[----:B0-----:R-:W5:Y:S04]  /*d5e0*/  LDL.LU R149, [R1+0x28c] ;  /* 0x00028c0001957983 */ /* 0x001f680000300800 */
[----:B------:R-:W5:Y:S04]  /*d5f0*/  LDL.LU R150, [R1+0x290] ;  /* 0x0002900001967983 */ /* 0x000f680000300800 */
[----:B------:R-:W5:Y:S01]  /*d600*/  LDL.LU R151, [R1+0x294] ;  /* 0x0002940001977983 */ /* 0x000f620000300800 */
[----:B---3--:R-:W-:Y:S01]  /*d610*/  FADD R0, R25, R0 ;  /* 0x0000000019007221 */ /* 0x008fe20000000000 */
[----:B--2---:R-:W-:-:S04]  /*d620*/  FADD R2, R26, R2 ;  /* 0x000000021a027221 */ /* 0x004fc80000000000 */
[----:B------:R0:W-:Y:S01]  /*d630*/  STL [R1+0x25c], R0 ;  /* 0x00025c0001007387 */ /* 0x0001e20000100800 */
[----:B----4-:R-:W-:-:S03]  /*d640*/  FADD R3, R27, R3 ;  /* 0x000000031b037221 */ /* 0x010fc60000000000 */
[----:B------:R-:W2:Y:S04]  /*d650*/  LDL.LU R27, [R1+0x2c8] ;  /* 0x0002c800011b7983 */ /* 0x000ea80000300800 */
[----:B------:R1:W-:Y:S04]  /*d660*/  STL [R1+0x260], R2 ;  /* 0x0002600201007387 */ /* 0x0003e80000100800 */
[----:B------:R-:W3:Y:S04]  /*d670*/  LDL.LU R26, [R1+0x2cc] ;  /* 0x0002cc00011a7983 */ /* 0x000ee80000300800 */
[----:B------:R-:W4:Y:S04]  /*d680*/  LDL.LU R25, [R1+0x2d0] ;  /* 0x0002d00001197983 */ /* 0x000f280000300800 */
[----:B------:R1:W-:Y:S04]  /*d690*/  STL [R1+0x264], R3 ;  /* 0x0002640301007387 */ /* 0x0003e80000100800 */
[----:B------:R-:W4:Y:S04]  /*d6a0*/  LDL.LU R24, [R1+0x2d4] ;  /* 0x0002d40001187983 */ /* 0x000f280000300800 */
[----:B0-----:R-:W4:Y:S04]  /*d6b0*/  LDL.LU R0, [R1+0x2d8] ;  /* 0x0002d80001007983 */ /* 0x001f280000300800 */
[----:B-1----:R-:W4:Y:S04]  /*d6c0*/  LDL.LU R2, [R1+0x2dc] ;  /* 0x0002dc0001027983 */ /* 0x002f280000300800 */
[----:B------:R-:W4:Y:S01]  /*d6d0*/  LDL.LU R3, [R1+0x2e0] ;  /* 0x0002e00001037983 */ /* 0x000f220000300800 */
[----:B------:R-:W-:-:S05]  /*d6e0*/  FADD R140, R28, R140 ;  /* 0x0000008c1c8c7221 */ /* 0x000fca0000000000 */
[----:B------:R0:W-:Y:S04]  /*d6f0*/  STL [R1+0x268], R140 ;  /* 0x0002688c01007387 */ /* 0x0001e80000100800 */
[----:B0-----:R-:W4:Y:S01]  /*d700*/  LDL.LU R140, [R1+0x4a4] ;  /* 0x0004a400018c7983 */ /* 0x001f220000300800 */
[----:B------:R-:W-:-:S03]  /*d710*/  FADD R141, R29, R141 ;  /* 0x0000008d1d8d7221 */ /* 0x000fc60000000000 */
[----:B------:R-:W4:Y:S04]  /*d720*/  LDL.LU R28, [R1+0x2c4] ;  /* 0x0002c400011c7983 */ /* 0x000f280000300800 */
        /* <DEDUP_REMOVED lines=20> */
[----:B------:R0:W-:Y:S01]  /*d870*/  STL [R1+0x280], R146 ;  /* 0x0002809201007387 */ /* 0x0001e20000100800 */
[----:B-----5:R-:W-:-:S03]  /*d880*/  FADD R147, R35, R147 ;  /* 0x0000009323937221 */ /* 0x020fc60000000000 */
[----:B0-----:R-:W5:Y:S04]  /*d890*/  LDL.LU R146, [R1+0x48c] ;  /* 0x00048c0001927983 */ /* 0x001f680000300800 */
[----:B------:R-:W5:Y:S04]  /*d8a0*/  LDL.LU R34, [R1+0x2ac] ;  /* 0x0002ac0001227983 */ /* 0x000f680000300800 */
[----:B------:R0:W-:Y:S01]  /*d8b0*/  STL [R1+0x284], R147 ;  /* 0x0002849301007387 */ /* 0x0001e20000100800 */
[----:B------:R-:W-:-:S03]  /*d8c0*/  FADD R148, R36, R148 ;  /* 0x0000009424947221 */ /* 0x000fc60000000000 */
[----:B0-----:R-:W5:Y:S04]  /*d8d0*/  LDL.LU R147, [R1+0x488] ;  /* 0x0004880001937983 */ /* 0x001f680000300800 */
[----:B------:R-:W5:Y:S01]  /*d8e0*/  LDL.LU R35, [R1+0x2a8] ;  /* 0x0002a80001237983 */ /* 0x000f620000300800 */
[----:B------:R-:W-:-:S03]  /*d8f0*/  FADD R149, R37, R149 ;  /* 0x0000009525957221 */ /* 0x000fc60000000000 */
[----:B------:R0:W-:Y:S01]  /*d900*/  STL [R1+0x288], R148 ;  /* 0x0002889401007387 */ /* 0x0001e20000100800 */
[----:B------:R-:W-:Y:S01]  /*d910*/  FADD R150, R38, R150 ;  /* 0x0000009626967221 */ /* 0x000fe20000000000 */
[----:B------:R-:W-:Y:S02]  /*d920*/  FADD R151, R39, R151 ;  /* 0x0000009727977221 */ /* 0x000fe40000000000 */
[----:B0-----:R-:W5:Y:S04]  /*d930*/  LDL.LU R148, [R1+0x484] ;  /* 0x0004840001947983 */ /* 0x001f680000300800 */
[----:B------:R-:W5:Y:S04]  /*d940*/  LDL.LU R36, [R1+0x2a4] ;  /* 0x0002a40001247983 */ /* 0x000f680000300800 */
[----:B------:R0:W-:Y:S04]  /*d950*/  STL [R1+0x28c], R149 ;  /* 0x00028c9501007387 */ /* 0x0001e80000100800 */
[----:B0-----:R-:W5:Y:S04]  /*d960*/  LDL.LU R149, [R1+0x480] ;  /* 0x0004800001957983 */ /* 0x001f680000300800 */
[----:B------:R-:W5:Y:S04]  /*d970*/  LDL.LU R37, [R1+0x2a0] ;  /* 0x0002a00001257983 */ /* 0x000f680000300800 */
[----:B------:R0:W-:Y:S04]  /*d980*/  STL [R1+0x290], R150 ;  /* 0x0002909601007387 */ /* 0x0001e80000100800 */
[----:B0-----:R-:W5:Y:S04]  /*d990*/  LDL.LU R150, [R1+0x47c] ;  /* 0x00047c0001967983 */ /* 0x001f680000300800 */
[----:B------:R-:W5:Y:S04]  /*d9a0*/  LDL.LU R38, [R1+0x29c] ;  /* 0x00029c0001267983 */ /* 0x000f680000300800 */
[----:B------:R0:W-:Y:S04]  /*d9b0*/  STL [R1+0x294], R151 ;  /* 0x0002949701007387 */ /* 0x0001e80000100800 */
[----:B0-----:R-:W5:Y:S04]  /*d9c0*/  LDL.LU R151, [R1+0x478] ;  /* 0x0004780001977983 */ /* 0x001f680000300800 */
[----:B------:R-:W5:Y:S01]  /*d9d0*/  LDL.LU R39, [R1+0x298] ;  /* 0x0002980001277983 */ /* 0x000f620000300800 */
[----:B--2---:R-:W-:Y:S01]  /*d9e0*/  FADD R27, R52, R27 ;  /* 0x0000001b341b7221 */ /* 0x004fe20000000000 */
[----:B---3--:R-:W-:Y:S01]  /*d9f0*/  FADD R26, R53, R26 ;  /* 0x0000001a351a7221 */ /* 0x008fe20000000000 */
[----:B----4-:R-:W-:Y:S01]  /*da00*/  FADD R25, R54, R25 ;  /* 0x0000001936197221 */ /* 0x010fe20000000000 */
[----:B------:R-:W-:Y:S01]  /*da10*/  FADD R24, R55, R24 ;  /* 0x0000001837187221 */ /* 0x000fe20000000000 */
        /* <DEDUP_REMOVED lines=9> */
[----:B-----5:R-:W-:Y:S01]  /*dab0*/  FADD R34, R45, R34 ;  /* 0x000000222d227221 */ /* 0x020fe20000000000 */
[----:B------:R-:W-:Y:S01]  /*dac0*/  FADD R35, R44, R35 ;  /* 0x000000232c237221 */ /* 0x000fe20000000000 */
[----:B------:R-:W-:Y:S01]  /*dad0*/  FADD R36, R43, R36 ;  /* 0x000000242b247221 */ /* 0x000fe20000000000 */
[----:B------:R-:W-:Y:S01]  /*dae0*/  FADD R37, R42, R37 ;  /* 0x000000252a257221 */ /* 0x000fe20000000000 */
[----:B------:R-:W-:Y:S01]  /*daf0*/  FADD R38, R41, R38 ;  /* 0x0000002629267221 */ /* 0x000fe20000000000 */
[----:B------:R-:W-:-:S05]  /*db00*/  FADD R39, R40, R39 ;  /* 0x0000002728277221 */ /* 0x000fca0000000000 */
[----:B------:R0:W-:Y:S04]  /*db10*/  STL [R1+0x298], R39 ;  /* 0x0002982701007387 */ /* 0x0001e80000100800 */
        /* <DEDUP_REMOVED lines=15> */
[----:B------:R-:W5:Y:S04]  /*dc10*/  LDL.LU R51, [R1+0x2e4] ;  /* 0x0002e40001337983 */ /* 0x000f680000300800 */
[----:B------:R5:W-:Y:S04]  /*dc20*/  STL [R1+0x2d8], R0 ;  /* 0x0002d80001007387 */ /* 0x000be80000100800 */
[----:B------:R-:W5:Y:S04]  /*dc30*/  LDL.LU R50, [R1+0x2e8] ;  /* 0x0002e80001327983 */ /* 0x000f680000300800 */
[----:B------:R5:W-:Y:S04]  /*dc40*/  STL [R1+0x2dc], R2 ;  /* 0x0002dc0201007387 */ /* 0x000be80000100800 */
[----:B------:R-:W5:Y:S04]  /*dc50*/  LDL.LU R49, [R1+0x2ec] ;  /* 0x0002ec0001317983 */ /* 0x000f680000300800 */
[----:B------:R5:W-:Y:S04]  /*dc60*/  STL [R1+0x2e0], R3 ;  /* 0x0002e00301007387 */ /* 0x000be80000100800 */
[----:B------:R-:W5:Y:S04]  /*dc70*/  LDL.LU R48, [R1+0x2f0] ;  /* 0x0002f00001307983 */ /* 0x000f680000300800 */
        /* <DEDUP_REMOVED lines=8> */
[----:B0-----:R-:W5:Y:S04]  /*dd00*/  LDL.LU R39, [R1+0x314] ;  /* 0x0003140001277983 */ /* 0x001f680000300800 */
[----:B-1----:R-:W5:Y:S04]  /*dd10*/  LDL.LU R38, [R1+0x318] ;  /* 0x0003180001267983 */ /* 0x002f680000300800 */
[----:B--2---:R-:W2:Y:S04]  /*dd20*/  LDL.LU R37, [R1+0x31c] ;  /* 0x00031c0001257983 */ /* 0x004ea80000300800 */
[----:B---3--:R-:W3:Y:S04]  /*dd30*/  LDL.LU R36, [R1+0x320] ;  /* 0x0003200001247983 */ /* 0x008ee80000300800 */
[----:B----4-:R-:W4:Y:S04]  /*dd40*/  LDL.LU R35, [R1+0x324] ;  /* 0x0003240001237983 */ /* 0x010f280000300800 */
[----:B-----5:R-:W5:Y:S04]  /*dd50*/  LDL.LU R34, [R1+0x328] ;  /* 0x0003280001227983 */ /* 0x020f680000300800 */
        /* <DEDUP_REMOVED lines=12> */
[----:B------:R-:W5:Y:S01]  /*de20*/  LDL.LU R3, [R1+0x35c] ;  /* 0x00035c0001037983 */ /* 0x000f620000300800 */
[----:B------:R-:W-:Y:S01]  /*de30*/  FADD R51, R59, R51 ;  /* 0x000000333b337221 */ /* 0x000fe20000000000 */
[----:B------:R-:W-:-:S04]  /*de40*/  FADD R50, R60, R50 ;  /* 0x000000323c327221 */ /* 0x000fc80000000000 */
        /* <DEDUP_REMOVED lines=25> */
[----:B--2---:R-:W-:-:S03]  /*dfe0*/  FADD R37, R73, R37 ;  /* 0x0000002549257221 */ /* 0x004fc60000000000 */
[----:B------:R2:W-:Y:S01]  /*dff0*/  STL [R1+0x318], R38 ;  /* 0x0003182601007387 */ /* 0x0005e20000100800 */
[----:B---3--:R-:W-:-:S03]  /*e000*/  FADD R36, R74, R36 ;  /* 0x000000244a247221 */ /* 0x008fc60000000000 */
[----:B------:R3:W-:Y:S01]  /*e010*/  STL [R1+0x31c], R37 ;  /* 0x00031c2501007387 */ /* 0x0007e20000100800 */
[----:B----4-:R-:W-:-:S03]  /*e020*/  FADD R35, R75, R35 ;  /* 0x000000234b237221 */ /* 0x010fc60000000000 */
[----:B------:R4:W-:Y:S01]  /*e030*/  STL [R1+0x320], R36 ;  /* 0x0003202401007387 */ /* 0x0009e20000100800 */
[----:B-----5:R-:W-:-:S03]  /*e040*/  FADD R34, R76, R34 ;  /* 0x000000224c227221 */ /* 0x020fc60000000000 */
        /* <DEDUP_REMOVED lines=24> */
[----:B0-----:R-:W5:Y:S01]  /*e1d0*/  LDL.LU R51, [R1+0x360] ;  /* 0x0003600001337983 */ /* 0x001f620000300800 */
[----:B------:R-:W-:-:S03]  /*e1e0*/  FADD R3, R89, R3 ;  /* 0x0000000359037221 */ /* 0x000fc60000000000 */
[----:B------:R0:W-:Y:S04]  /*e1f0*/  STL [R1+0x354], R0 ;  /* 0x0003540001007387 */ /* 0x0001e80000100800 */
[----:B-1----:R-:W5:Y:S04]  /*e200*/  LDL.LU R50, [R1+0x364] ;  /* 0x0003640001327983 */ /* 0x002f680000300800 */
        /* <DEDUP_REMOVED lines=181> */
[----:B------:R-:W-:Y:S01]  /*ed60*/  FADD R2, R150, R2 ;  /* 0x0000000296027221 */ /* 0x000fe20000000000 */
[----:B------:R-:W-:-:S05]  /*ed70*/  FADD R3, R3, R151 ;  /* 0x0000009703037221 */ /* 0x000fca0000000000 */
[----:B------:R0:W-:Y:S04]  /*ed80*/  STL [R1+0x454], R3 ;  /* 0x0004540301007387 */ /* 0x0001e80000100800 */
[----:B------:R0:W-:Y:S04]  /*ed90*/  STL [R1+0x44c], R0 ;  /* 0x00044c0001007387 */ /* 0x0001e80000100800 */
[----:B------:R0:W-:Y:S02]  /*eda0*/  STL [R1+0x450], R2 ;  /* 0x0004500201007387 */ /* 0x0001e40000100800 */
.L_x_33:
[----:B0-----:R-:W0:Y:S02]  /*edb0*/  LDC R0, c[0x0][0x28c] ;  /* 0x0000a300ff007b82 */ /* 0x001e240000000800 */
[----:B0-----:R-:W-:-:S13]  /*edc0*/  ISETP.GE.AND P0, PT, R0, 0x1, PT ;  /* 0x000000010000780c */ /* 0x001fda0003f06270 */
[----:B------:R-:W-:Y:S05]  /*edd0*/  @!P0 BRA `(.L_x_34) ;  /* 0x0000000000688947 */ /* 0x000fea0003800000 */
[----:B------:R-:W-:-:S06]  /*ede0*/  UISETP.NE.AND UP0, UPT, UR24, 0x3, UPT ;  /* 0x000000031800788c */ /* 0x000fcc000bf05270 */
[----:B------:R-:W-:-:S13]  /*edf0*/  PLOP3.LUT P0, PT, PT, PT, UP0, 0x80, 0x0 ;  /* 0x000000000000781c */ /* 0x000fda0003f0f008 */
[----:B------:R-:W-:Y:S05]  /*ee00*/  @!P0 BRA `(.L_x_35) ;  /* 0x0000000000048947 */ /* 0x000fea0003800000 */
[----:B------:R-:W-:Y:S01]  /*ee10*/  BPT.TRAP 0x1 ;  /* 0x000000040000795c */ /* 0x000fe20000300000 */
.L_x_35:
[----:B------:R-:W4:Y:S01]  /*ee20*/  LDL R0, [R1+0x458] ;  /* 0x0004580001007983 */ /* 0x000f220000100800 */
[----:B------:R-:W-:Y:S01]  /*ee30*/  BSSY B0, `(.L_x_36) ;  /* 0x0000010000007945 */ /* 0x000fe20003800000 */
[----:B----4-:R-:W-:-:S13]  /*ee40*/  ISETP.NE.AND P0, PT, R0, RZ, PT ;  /* 0x000000ff0000720c */ /* 0x010fda0003f05270 */
[----:B------:R-:W-:Y:S05]  /*ee50*/  @!P0 BRA `(.L_x_37) ;  /* 0x0000000000348947 */ /* 0x000fea0003800000 */
[----:B------:R-:W4:Y:S01]  /*ee60*/  LDL R2, [R1+0x45c] ;  /* 0x00045c0001027983 */ /* 0x000f220000100800 */
[----:B------:R-:W-:-:S04]  /*ee70*/  UISETP.LT.AND UP0, UPT, UR9, 0x1, UPT ;  /* 0x000000010900788c */ /* 0x000fc8000bf01270 */
[----:B------:R-:W-:-:S04]  /*ee80*/  USEL UR8, UR9, 0x1, UP0 ;  /* 0x0000000109087887 */ /* 0x000fc80008000000 */
[----:B------:R-:W-:-:S04]  /*ee90*/  UIADD3 UR8, UR5, UR9, -UR8 ;  /* 0x0000000905087290 */ /* 0x000fc8000fffe808 */
[----:B------:R-:W-:-:S04]  /*eea0*/  USHF.R.U32.HI UR6, URZ, 0x1, UR8 ;  /* 0x000000013f067899 */ /* 0x000fc80008011608 */
[----:B------:R-:W-:-:S04]  /*eeb0*/  UIMAD.WIDE.U32 UR6, UR6, -0x6db6db6d, URZ ;  /* 0x92492493060678a5 */ /* 0x000fc8000f8e003f */
[----:B------:R-:W-:-:S04]  /*eec0*/  USHF.R.U32.HI UR6, URZ, 0x2, UR7 ;  /* 0x000000023f067899 */ /* 0x000fc80008011607 */
[----:B------:R-:W-:-:S04]  /*eed0*/  UIMAD UR8, UR6, -0xe, UR8 ;  /* 0xfffffff2060878a4 */ /* 0x000fc8000f8e0208 */
[----:B------:R-:W-:-:S04]  /*eee0*/  ULEA UR8, UR8, UR11, 0x3 ;  /* 0x0000000b08087291 */ /* 0x000fc8000f8e183f */
[----:B------:R-:W-:-:S06]  /*eef0*/  UIADD3 UR8, UR8, 0x70, URZ ;  /* 0x0000007008087890 */ /* 0x000fcc000fffe03f */
[----:B------:R-:W-:-:S05]  /*ef00*/  IMAD.U32 R0, RZ, RZ, UR8 ;  /* 0x00000008ff007e24 */ /* 0x000fca000f8e00ff */
[----:B----4-:R-:W-:-:S04]  /*ef10*/  PRMT R0, R2, 0x654, R0 ;  /* 0x0000065402007816 */ /* 0x010fc80000000000 */
[----:B------:R0:W-:Y:S03]  /*ef20*/  SYNCS.ARRIVE.TRANS64.RED.A1T0 RZ, [R0+URZ], RZ ;  /* 0x000000ff00ff79a7 */ /* 0x0001e6000810043f */
.L_x_37:
[----:B------:R-:W-:Y:S05]  /*ef30*/  BSYNC B0 ;  /* 0x0000000000007941 */ /* 0x000fea0003800000 */
.L_x_36:
[----:B------:R-:W-:-:S06]  /*ef40*/  UISETP.GT.U32.AND UP0, UPT, UR13, 0x1, UPT ;  /* 0x000000010d00788c */ /* 0x000fcc000bf04070 */
[----:B------:R-:W-:-:S13]  /*ef50*/  PLOP3.LUT P0, PT, PT, PT, UP0, 0x80, 0x0 ;  /* 0x000000000000781c */ /* 0x000fda0003f0f008 */
[----:B------:R-:W-:Y:S05]  /*ef60*/  @P0 BRA `(.L_x_34) ;  /* 0x0000000000040947 */ /* 0x000fea0003800000 */
[----:B------:R-:W-:Y:S01]  /*ef70*/  BPT.TRAP 0x1 ;  /* 0x000000040000795c */ /* 0x000fe20000300000 */
.L_x_34:
[----:B------:R-:W4:Y:S01]  /*ef80*/  LDL.LU R26, [R1+0x46c] ;  /* 0x00046c00011a7983 */ /* 0x000f220000300800 */
[----:B------:R-:W5:Y:S01]  /*ef90*/  LDC R3, c[0x0][0x288] ;  /* 0x0000a200ff037b82 */ /* 0x000f620000000800 */
[----:B------:R-:W0:Y:S01]  /*efa0*/  S2R R25, SR_TID.X ;  /* 0x0000000000197919 */ /* 0x000e220000002100 */
[----:B------:R-:W-:Y:S02]  /*efb0*/  UIADD3 UR11, UR9, UR5, URZ ;  /* 0x00000005090b7290 */ /* 0x000fe4000fffe03f */
[----:B------:R-:W-:Y:S01]  /*efc0*/  USHF.R.S32.HI UR12, URZ, 0x1f, UR10 ;  /* 0x0000001f3f0c7899 */ /* 0x000fe2000801140a */
[----:B------:R-:W2:Y:S01]  /*efd0*/  LDL.LU R24, [R1+0x468] ;  /* 0x0004680001187983 */ /* 0x000ea20000300800 */
[----:B------:R-:W-:Y:S01]  /*efe0*/  UISETP.GT.U32.AND UP0, UPT, UR11, 0xd, UPT ;  /* 0x0000000d0b00788c */ /* 0x000fe2000bf04070 */
[----:B------:R-:W-:Y:S01]  /*eff0*/  IMAD.MOV.U32 R39, RZ, RZ, -0x1 ;  /* 0xffffffffff277424 */ /* 0x000fe200078e00ff */
[----:B------:R-:W-:Y:S01]  /*f000*/  ULDC UR6, c[0x0][0x284] ;  /* 0x0000a10000067ab9 */ /* 0x000fe20000000800 */
[----:B------:R-:W-:Y:S01]  /*f010*/  ULDC.64 UR14, c[0x0][0x5d0] ;  /* 0x00017400000e7ab9 */ /* 0x000fe20000000a00 */
[----:B------:R-:W-:-:S02]  /*f020*/  UISETP.LT.U32.AND UP0, UPT, UR9, 0xe, UP0 ;  /* 0x0000000e0900788c */ /* 0x000fc40008701070 */
[----:B------:R-:W-:Y:S02]  /*f030*/  UIMAD UR5, UR12, UR14, URZ ;  /* 0x0000000e0c0572a4 */ /* 0x000fe4000f8e023f */
[----:B------:R-:W-:Y:S02]  /*f040*/  UISETP.GE.U32.AND UP1, UPT, UR9, 0xe, UPT ;  /* 0x0000000e0900788c */ /* 0x000fe4000bf26070 */
[----:B------:R-:W-:Y:S02]  /*f050*/  UIMAD UR8, UR10, UR15, UR5 ;  /* 0x0000000f0a0872a4 */ /* 0x000fe4000f8e0205 */
[----:B------:R-:W-:-:S04]  /*f060*/  USEL UR5, URZ, 0x1, !UP0 ;  /* 0x000000013f057887 */ /* 0x000fc8000c000000 */
[----:B------:R-:W-:Y:S01]  /*f070*/  ULOP3.LUT UR4, UR4, UR5, URZ, 0x3c, !UPT ;  /* 0x0000000504047292 */ /* 0x000fe2000f8e3c3f */
[C---:B0-----:R-:W-:Y:S01]  /*f080*/  LOP3.LUT R2, R25.reuse, 0x3, RZ, 0xc0, !PT ;  /* 0x0000000319027812 */ /* 0x041fe200078ec0ff */
[----:B------:R-:W-:Y:S01]  /*f090*/  IMAD.SHL.U32 R30, R25, 0x2, RZ ;  /* 0x00000002191e7824 */ /* 0x000fe200078e00ff */
[----:B------:R-:W-:-:S03]  /*f0a0*/  SHF.R.U32.HI R32, RZ, 0x7, R25 ;  /* 0x00000007ff207819 */ /* 0x000fc60000011619 */
[----:B-----5:R-:W-:Y:S01]  /*f0b0*/  IMAD R2, R2, -0x2, R3 ;  /* 0xfffffffe02027824 */ /* 0x020fe200078e0203 */
[----:B------:R-:W-:Y:S02]  /*f0c0*/  LOP3.LUT R32, R32, 0x1, RZ, 0xc0, !PT ;  /* 0x0000000120207812 */ /* 0x000fe400078ec0ff */
[----:B------:R-:W-:-:S03]  /*f0d0*/  LOP3.LUT R30, R30, 0x6, RZ, 0xc0, !PT ;  /* 0x000000061e1e7812 */ /* 0x000fc600078ec0ff */
[----:B------:R-:W-:Y:S02]  /*f0e0*/  IMAD.SHL.U32 R33, R32, 0x40, RZ ;  /* 0x0000004020217824 */ /* 0x000fe400078e00ff */
[----:B----4-:R-:W-:-:S04]  /*f0f0*/  IMAD.WIDE R34, R26, 0x100, RZ ;  /* 0x000001001a227825 */ /* 0x010fc800078e02ff */
[----:B--2---:R-:W-:Y:S01]  /*f100*/  IMAD.SHL.U32 R0, R24, 0x100, RZ ;  /* 0x0000010018007824 */ /* 0x004fe200078e00ff */
[----:B------:R-:W-:Y:S01]  /*f110*/  PRMT R30, R30, 0x6540, R24 ;  /* 0x000065401e1e7816 */ /* 0x000fe20000000018 */
[----:B------:R-:W-:-:S03]  /*f120*/  IMAD.U32 R24, RZ, RZ, UR14 ;  /* 0x0000000eff187e24 */ /* 0x000fc6000f8e00ff */
[----:B------:R-:W-:Y:S01]  /*f130*/  ISETP.GE.AND P0, PT, R0, R3, PT ;  /* 0x000000030000720c */ /* 0x000fe20003f06270 */
[----:B------:R-:W-:Y:S01]  /*f140*/  IMAD.IADD R0, R2, 0x1, -R0 ;  /* 0x0000000102007824 */ /* 0x000fe200078e0a00 */
[----:B------:R-:W-:Y:S02]  /*f150*/  SHF.R.U32.HI R2, RZ, 0x2, R25 ;  /* 0x00000002ff027819 */ /* 0x000fe40000011619 */
[----:B------:R-:W-:Y:S02]  /*f160*/  LOP3.LUT R3, R25, 0x60, RZ, 0xc0, !PT ;  /* 0x0000006019037812 */ /* 0x000fe400078ec0ff */
[----:B------:R-:W-:Y:S02]  /*f170*/  LOP3.LUT R2, R2, 0x7, RZ, 0xc0, !PT ;  /* 0x0000000702027812 */ /* 0x000fe400078ec0ff */
[----:B------:R-:W-:Y:S02]  /*f180*/  SHF.R.U32.HI R3, RZ, 0x1, R3 ;  /* 0x00000001ff037819 */ /* 0x000fe40000011603 */
[----:B------:R-:W-:-:S02]  /*f190*/  LOP3.LUT R33, R33, 0x40, R2, 0xe2, !PT ;  /* 0x0000004021217812 */ /* 0x000fc400078ee202 */
[----:B------:R-:W-:Y:S02]  /*f1a0*/  IADD3 R2, RZ, -R3, -R2 ;  /* 0x80000003ff027210 */ /* 0x000fe40007ffe802 */
[----:B------:R-:W-:Y:S02]  /*f1b0*/  SHF.R.S32.HI R31, RZ, 0x1f, R30 ;  /* 0x0000001fff1f7819 */ /* 0x000fe4000001141e */
[----:B------:R-:W-:Y:S01]  /*f1c0*/  LOP3.LUT R33, R34, R33, R3, 0xfe, !PT ;  /* 0x0000002122217212 */ /* 0x000fe200078efe03 */
[----:B------:R-:W-:Y:S02]  /*f1d0*/  IMAD R32, R32, -0x40, R2 ;  /* 0xffffffc020207824 */ /* 0x000fe400078e0202 */
[----:B------:R-:W-:Y:S02]  /*f1e0*/  IMAD.SHL.U32 R2, R26, 0x100, RZ ;  /* 0x000001001a027824 */ /* 0x000fe400078e00ff */
[----:B------:R-:W-:-:S03]  /*f1f0*/  IMAD.WIDE.U32 R24, R24, UR10, R30 ;  /* 0x0000000a18187c25 */ /* 0x000fc6000f8e001e */
[C---:B------:R-:W-:Y:S01]  /*f200*/  IADD3 R32, -R2.reuse, UR6, R32 ;  /* 0x0000000602207c10 */ /* 0x040fe2000fffe120 */
[----:B------:R-:W-:Y:S01]  /*f210*/  VIADD R25, R25, UR8 ;  /* 0x0000000819197c36 */ /* 0x000fe20008000000 */
[----:B------:R-:W-:Y:S01]  /*f220*/  ISETP.GE.OR P0, PT, R2, UR6, P0 ;  /* 0x0000000602007c0c */ /* 0x000fe20008706670 */
[----:B------:R-:W-:-:S04]  /*f230*/  USHF.R.U32.HI UR6, URZ, 0x1, UR11 ;  /* 0x000000013f067899 */ /* 0x000fc8000801160b */
[----:B------:R-:W-:-:S04]  /*f240*/  UIMAD.WIDE.U32 UR6, UR6, -0x6db6db6d, URZ ;  /* 0x92492493060678a5 */ /* 0x000fc8000f8e003f */
[----:B------:R-:W-:-:S04]  /*f250*/  USHF.R.U32.HI UR6, URZ, 0x2, UR7 ;  /* 0x000000023f067899 */ /* 0x000fc80008011607 */
[----:B------:R-:W-:Y:S02]  /*f260*/  UIMAD UR5, UR6, -0xe, UR11 ;  /* 0xfffffff2060578a4 */ /* 0x000fe4000f8e020b */
[----:B------:R-:W-:Y:S01]  /*f270*/  @UP1 ULOP3.LUT UR4, UR4, 0x1, UR6, 0x78, !UPT ;  /* 0x0000000104041892 */ /* 0x000fe2000f8e7806 */
[----:B------:R-:W-:Y:S11]  /*f280*/  @P0 BRA `(.L_x_38) ;  /* 0x0000012400bc0947 */ /* 0x000ff60003800000 */
[----:B------:R-:W0:Y:S01]  /*f290*/  LDC.64 R26, c[0x0][0x5c8] ;  /* 0x00017200ff1a7b82 */ /* 0x000e220000000a00 */
[----:B------:R-:W-:Y:S01]  /*f2a0*/  ULDC.64 UR6, c[0x0][0x5c0] ;  /* 0x0001700000067ab9 */ /* 0x000fe20000000a00 */
[----:B------:R-:W-:Y:S01]  /*f2b0*/  BSSY B0, `(.L_x_38) ;  /* 0x000126c000007945 */ /* 0x000fe20003800000 */
[-C--:B0-----:R-:W-:Y:S01]  /*f2c0*/  IMAD R2, R35, R26.reuse, RZ ;  /* 0x0000001a23027224 */ /* 0x081fe200078e02ff */
[----:B------:R-:W-:Y:S01]  /*f2d0*/  SHF.L.U64.HI R36, R26, 0x3, R27 ;  /* 0x000000031a247819 */ /* 0x000fe2000001021b */
[----:B------:R-:W-:-:S04]  /*f2e0*/  IMAD.WIDE.U32 R24, R33, R26, R24 ;  /* 0x0000001a21187225 */ /* 0x000fc800078e0018 */
[----:B------:R-:W-:Y:S01]  /*f2f0*/  IMAD R2, R33, R27, R2 ;  /* 0x0000001b21027224 */ /* 0x000fe200078e0202 */
[C---:B------:R-:W-:Y:S01]  /*f300*/  LEA R28, P2, R26.reuse, R24, 0x7 ;  /* 0x000000181a1c7211 */ /* 0x040fe200078438ff */
[----:B------:R-:W-:Y:S02]  /*f310*/  IMAD.SHL.U32 R3, R26, 0x8, RZ ;  /* 0x000000081a037824 */ /* 0x000fe400078e00ff */
[----:B------:R-:W-:Y:S01]  /*f320*/  IMAD.IADD R25, R25, 0x1, R2 ;  /* 0x0000000119197824 */ /* 0x000fe200078e0202 */
[C---:B------:R-:W-:Y:S02]  /*f330*/  IADD3 R2, P5, R24.reuse, UR6, RZ ;  /* 0x0000000618027c10 */ /* 0x040fe4000ffbe0ff */
[----:B------:R-:W-:Y:S02]  /*f340*/  IADD3 R24, P0, P1, R24, UR6, R3 ;  /* 0x0000000618187c10 */ /* 0x000fe4000f91e003 */
[----:B------:R-:W-:Y:S02]  /*f350*/  LEA.HI.X R29, R26, R25, R27, 0x7, P2 ;  /* 0x000000191a1d7211 */ /* 0x000fe400010f3c1b */
[----:B------:R-:W-:-:S02]  /*f360*/  IADD3 R26, P2, P3, R28, UR6, R3 ;  /* 0x000000061c1a7c10 */ /* 0x000fc4000fb5e003 */
[----:B------:R-:W-:Y:S02]  /*f370*/  IADD3.X R3, R25, UR7, RZ, P5, !PT ;  /* 0x0000000719037c10 */ /* 0x000fe4000affe4ff */
[----:B------:R-:W-:Y:S02]  /*f380*/  FSETP.NEU.AND P5, PT, RZ, UR23, PT ;  /* 0x00000017ff007c0b */ /* 0x000fe4000bfad000 */
[----:B------:R-:W-:Y:S02]  /*f390*/  IADD3 R28, P6, R28, UR6, RZ ;  /* 0x000000061c1c7c10 */ /* 0x000fe4000ffde0ff */
[--C-:B------:R-:W-:Y:S02]  /*f3a0*/  IADD3.X R27, R29, UR7, R36.reuse, P2, P3 ;  /* 0x000000071d1b7c10 */ /* 0x100fe400097e6424 */
[----:B------:R-:W-:Y:S02]  /*f3b0*/  IADD3.X R25, R25, UR7, R36, P0, P1 ;  /* 0x0000000719197c10 */ /* 0x000fe400087e2424 */
[----:B------:R-:W-:-:S05]  /*f3c0*/  IADD3.X R29, R29, UR7, RZ, P6, !PT ;  /* 0x000000071d1d7c10 */ /* 0x000fca000b7fe4ff */
[----:B------:R-:W-:Y:S05]  /*f3d0*/  @!P5 BRA `(.L_x_39) ;  /* 0x000000d800fcd947 */ /* 0x000fea0003800000 */
[----:B------:R-:W-:Y:S01]  /*f3e0*/  ULDC.64 UR6, c[0x0][0x5b8] ;  /* 0x00016e0000067ab9 */ /* 0x000fe20000000a00 */
[----:B------:R-:W-:Y:S01]  /*f3f0*/  BSSY B1, `(.L_x_40) ;  /* 0x0000013000017945 */ /* 0x000fe20003800000 */
[----:B------:R-:W-:Y:S01]  /*f400*/  IMAD.U32 R36, RZ, RZ, UR6 ;  /* 0x00000006ff247e24 */ /* 0x000fe2000f8e00ff */
[----:B------:R-:W-:-:S03]  /*f410*/  UIMAD UR6, UR12, UR6, URZ ;  /* 0x000000060c0672a4 */ /* 0x000fc6000f8e023f */
[----:B------:R-:W-:Y:S01]  /*f420*/  IMAD.WIDE.U32 R30, R36, UR10, R30 ;  /* 0x0000000a241e7c25 */ /* 0x000fe2000f8e001e */
[----:B------:R-:W-:-:S03]  /*f430*/  UIMAD UR6, UR10, UR7, UR6 ;  /* 0x000000070a0672a4 */ /* 0x000fc6000f8e0206 */
[----:B------:R-:W-:Y:S01]  /*f440*/  IMAD.MOV.U32 R36, RZ, RZ, R30 ;  /* 0x000000ffff247224 */ /* 0x000fe200078e001e */
[----:B------:R-:W-:Y:S02]  /*f450*/  ULDC.64 UR10, c[0x0][0x5a8] ;  /* 0x00016a00000a7ab9 */ /* 0x000fe40000000a00 */
[----:B------:R-:W-:Y:S01]  /*f460*/  VIADD R37, R31, UR6 ;  /* 0x000000061f257c36 */ /* 0x000fe20008000000 */
[----:B------:R-:W-:Y:S02]  /*f470*/  ULDC.64 UR6, c[0x0][0x5b0] ;  /* 0x00016c0000067ab9 */ /* 0x000fe40000000a00 */
[----:B------:R-:W-:Y:S02]  /*f480*/  IMAD R38, R35, UR6, RZ ;  /* 0x0000000623267c24 */ /* 0x000fe4000f8e02ff */
[----:B------:R-:W-:-:S04]  /*f490*/  IMAD.WIDE.U32 R30, R33, UR6, R36 ;  /* 0x00000006211e7c25 */ /* 0x000fc8000f8e0024 */
[----:B------:R-:W-:Y:S01]  /*f4a0*/  IMAD R38, R33, UR7, R38 ;  /* 0x0000000721267c24 */ /* 0x000fe2000f8e0226 */
[----:B------:R-:W-:-:S04]  /*f4b0*/  IADD3 R30, P0, R30, UR10, RZ ;  /* 0x0000000a1e1e7c10 */ /* 0x000fc8000ff1e0ff */
[--C-:B------:R-:W-:Y:S02]  /*f4c0*/  IADD3.X R31, R31, UR11, R38.reuse, P0, !PT ;  /* 0x0000000b1f1f7c10 */ /* 0x100fe400087fe426 */
[----:B------:R-:W-:Y:S02]  /*f4d0*/  ISETP.GE.AND P0, PT, R32, 0x1, PT ;  /* 0x000000012000780c */ /* 0x000fe40003f06270 */
[----:B------:R-:W-:Y:S02]  /*f4e0*/  PRMT R38, RZ, 0x7610, R38 ;  /* 0x00007610ff267816 */ /* 0x000fe40000000026 */
[----:B------:R-:W-:-:S13]  /*f4f0*/  ISETP.LT.OR P1, PT, R0, 0x1, !P0 ;  /* 0x000000010000780c */ /* 0x000fda0004721670 */
[----:B------:R-:W-:Y:S05]  /*f500*/  @P1 BRA `(.L_x_41) ;  /* 0x0000000000041947 */ /* 0x000fea0003800000 */
[----:B------:R0:W5:Y:S02]  /*f510*/  LDG.E.U8 R38, desc[UR20][R30.64] ;  /* 0x000000141e267981 */ /* 0x000164000c1e1100 */
.L_x_41:
[----:B------:R-:W-:Y:S05]  /*f520*/  BSYNC B1 ;  /* 0x0000000000017941 */ /* 0x000fea0003800000 */
.L_x_40:
[----:B-----5:R-:W-:Y:S01]  /*f530*/  LOP3.LUT R38, R38, 0xff, RZ, 0xc0, !PT ;  /* 0x000000ff26267812 */ /* 0x020fe200078ec0ff */
[----:B------:R-:W-:Y:S03]  /*f540*/  BSSY B1, `(.L_x_42) ;  /* 0x000000b000017945 */ /* 0x000fe60003800000 */
[----:B------:R-:W-:-:S05]  /*f550*/  F2FP.F16.E5M2.UNPACK_B R38, R38 ;  /* 0x00000026ff26723e */ /* 0x000fca00020004ff */
[----:B------:R-:W-:-:S05]  /*f560*/  HADD2.F32 R38, -RZ, R38.H0_H0 ;  /* 0x20000026ff267230 */ /* 0x000fca0000004100 */
[----:B------:R-:W-:-:S04]  /*f570*/  FMUL R38, R38, UR23 ;  /* 0x0000001726267c20 */ /* 0x000fc80008400000 */
[----:B------:R-:W-:-:S05]  /*f580*/  FFMA R4, R4, UR22, R38 ;  /* 0x0000001604047c23 */ /* 0x000fca0008000026 */
[----:B------:R-:W-:-:S05]  /*f590*/  F2FP.SATFINITE.E5M2.F32.PACK_AB_MERGE_C R4, RZ, R4, RZ ;  /* 0x00000004ff04723e */ /* 0x000fca00048060ff */
[----:B------:R2:W-:Y:S01]  /*f5a0*/  @!P1 STG.E.U8 desc[UR20][R2.64], R4 ;  /* 0x0000000402009986 */ /* 0x0005e2000c101114 */
[----:B------:R-:W-:Y:S02]  /*f5b0*/  ISETP.LT.OR P1, PT, R0, 0x2, !P0 ;  /* 0x000000020000780c */ /* 0x000fe40004721670 */
[----:B--2---:R-:W-:-:S11]  /*f5c0*/  PRMT R4, RZ, 0x7610, R4 ;  /* 0x00007610ff047816 */ /* 0x004fd60000000004 */
[----:B------:R-:W-:Y:S05]  /*f5d0*/  @P1 BRA `(.L_x_43) ;  /* 0x0000000000041947 */ /* 0x000fea0003800000 */
[----:B------:R2:W5:Y:S02]  /*f5e0*/  LDG.E.U8 R4, desc[UR20][R30.64+0x1] ;  /* 0x000001141e047981 */ /* 0x000564000c1e1100 */
.L_x_43:
[----:B------:R-:W-:Y:S05]  /*f5f0*/  BSYNC B1 ;  /* 0x0000000000017941 */ /* 0x000fea0003800000 */
.L_x_42:
        /* <DEDUP_REMOVED lines=8> */
[----:B------:R-:W-:-:S05]  /*f680*/  IADD3 R4, P1, R33, 0x8, RZ ;  /* 0x0000000821047810 */ /* 0x000fca0007f3e0ff */
[----:B----4-:R-:W-:-:S04]  /*f690*/  IMAD.X R5, RZ, RZ, R35, P1 ;  /* 0x000000ffff057224 */ /* 0x010fc800008e0623 */
[----:B------:R-:W-:-:S04]  /*f6a0*/  IMAD R5, R5, UR6, RZ ;  /* 0x0000000605057c24 */ /* 0x000fc8000f8e02ff */
[C---:B------:R-:W-:Y:S02]  /*f6b0*/  IMAD R38, R4.reuse, UR7, R5 ;  /* 0x0000000704267c24 */ /* 0x040fe4000f8e0205 */
[----:B------:R-:W-:-:S03]  /*f6c0*/  IMAD.WIDE.U32 R4, R4, UR6, R36 ;  /* 0x0000000604047c25 */ /* 0x000fc6000f8e0024 */
[----:B------:R-:W-:-:S04]  /*f6d0*/  IADD3 R4, P1, R4, UR10, RZ ;  /* 0x0000000a04047c10 */ /* 0x000fc8000ff3e0ff */
[--C-:B------:R-:W-:Y:S02]  /*f6e0*/  IADD3.X R5, R5, UR11, R38.reuse, P1, !PT ;  /* 0x0000000b05057c10 */ /* 0x100fe40008ffe426 */
[----:B------:R-:W-:Y:S02]  /*f6f0*/  ISETP.GE.AND P1, PT, R32, 0x9, PT ;  /* 0x000000092000780c */ /* 0x000fe40003f26270 */
[----:B------:R-:W-:Y:S02]  /*f700*/  PRMT R38, RZ, 0x7610, R38 ;  /* 0x00007610ff267816 */ /* 0x000fe40000000026 */
[----:B------:R-:W-:-:S13]  /*f710*/  ISETP.LT.OR P2, PT, R0, 0x1, !P1 ;  /* 0x000000010000780c */ /* 0x000fda0004f41670 */
[----:B------:R-:W-:Y:S05]  /*f720*/  @P2 BRA `(.L_x_45) ;  /* 0x0000000000042947 */ /* 0x000fea0003800000 */
[----:B------:R4:W5:Y:S02]  /*f730*/  LDG.E.U8 R38, desc[UR20][R4.64] ;  /* 0x0000001404267981 */ /* 0x000964000c1e1100 */
.L_x_45:
[----:B------:R-:W-:Y:S05]  /*f740*/  BSYNC B1 ;  /* 0x0000000000017941 */ /* 0x000fea0003800000 */
.L_x_44:
        /* <DEDUP_REMOVED lines=9> */
[----:B0-----:R-:W-:-:S11]  /*f7e0*/  PRMT R6, RZ, 0x7610, R6 ;  /* 0x00007610ff067816 */ /* 0x001fd60000000006 */
[----:B------:R-:W-:Y:S05]  /*f7f0*/  @P2 BRA `(.L_x_47) ;  /* 0x0000000000042947 */ /* 0x000fea0003800000 */
[----:B------:R0:W5:Y:S02]  /*f800*/  LDG.E.U8 R6, desc[UR20][R4.64+0x1] ;  /* 0x0000011404067981 */ /* 0x000164000c1e1100 */
.L_x_47:
[----:B------:R-:W-:Y:S05]  /*f810*/  BSYNC B1 ;  /* 0x0000000000017941 */ /* 0x000fea0003800000 */
.L_x_46:
[----:B-----5:R-:W-:Y:S01]  /*f820*/  LOP3.LUT R6, R6, 0xff, RZ, 0xc0, !PT ;  /* 0x000000ff06067812 */ /* 0x020fe200078ec0ff */
[----:B------:R-:W-:Y:S01]  /*f830*/  BSSY B1, `(.L_x_48) ;  /* 0x000000b000017945 */ /* 0x000fe20003800000 */
[----:B------:R-:W-:Y:S02]  /*f840*/  ISETP.LT.OR P3, PT, R0, 0x9, !P0 ;  /* 0x000000090000780c */ /* 0x000fe40004761670 */
[----:B------:R-:W-:-:S05]  /*f850*/  F2FP.F16.E5M2.UNPACK_B R6, R6 ;  /* 0x00000006ff06723e */ /* 0x000fca00020004ff */
[----:B------:R-:W-:-:S05]  /*f860*/  HADD2.F32 R6, -RZ, R6.H0_H0 ;  /* 0x20000006ff067230 */ /* 0x000fca0000004100 */
[----:B------:R-:W-:-:S04]  /*f870*/  FMUL R6, R6, UR23 ;  /* 0x0000001706067c20 */ /* 0x000fc80008400000 */
[--C-:B------:R-:W-:Y:S01]  /*f880*/  FFMA R7, R7, UR22, R6.reuse ;  /* 0x0000001607077c23 */ /* 0x100fe20008000006 */
[----:B------:R-:W-:-:S04]  /*f890*/  PRMT R6, RZ, 0x7610, R6 ;  /* 0x00007610ff067816 */ /* 0x000fc80000000006 */
[----:B------:R-:W-:-:S05]  /*f8a0*/  F2FP.SATFINITE.E5M2.F32.PACK_AB_MERGE_C R7, RZ, R7, RZ ;  /* 0x00000007ff07723e */ /* 0x000fca00048060ff */
[----:B------:R0:W-:Y:S01]  /*f8b0*/  @!P2 STG.E.U8 desc[UR20][R24.64+0x1], R7 ;  /* 0x000001071800a986 */ /* 0x0001e2000c101114 */
[----:B------:R-:W-:Y:S05]  /*f8c0*/  @P3 BRA `(.L_x_49) ;  /* 0x0000000000043947 */ /* 0x000fea0003800000 */
[----:B------:R0:W5:Y:S02]  /*f8d0*/  LDG.E.U8 R6, desc[UR20][R30.64+0x8] ;  /* 0x000008141e067981 */ /* 0x000164000c1e1100 */
.L_x_49:
[----:B------:R-:W-:Y:S05]  /*f8e0*/  BSYNC B1 ;  /* 0x0000000000017941 */ /* 0x000fea0003800000 */
.L_x_48:
        /* <DEDUP_REMOVED lines=12> */
.L_x_51:
[----:B------:R-:W-:Y:S05]  /*f9b0*/  BSYNC B1 ;  /* 0x0000000000017941 */ /* 0x000fea0003800000 */
.L_x_50:
        /* <DEDUP_REMOVED lines=12> */
.L_x_53:
[----:B------:R-:W-:Y:S05]  /*fa80*/  BSYNC B1 ;  /* 0x0000000000017941 */ /* 0x000fea0003800000 */
.L_x_52:
        /* <DEDUP_REMOVED lines=12> */
.L_x_55:
[----:B------:R-:W-:Y:S05]  /*fb50*/  BSYNC B1 ;  /* 0x0000000000017941 */ /* 0x000fea0003800000 */
.L_x_54:
        /* <DEDUP_REMOVED lines=12> */
.L_x_57:
[----:B------:R-:W-:Y:S05]  /*fc20*/  BSYNC B1 ;  /* 0x0000000000017941 */ /* 0x000fea0003800000 */
.L_x_56:
        /* <DEDUP_REMOVED lines=12> */
.L_x_59:
[----:B------:R-:W-:Y:S05]  /*fcf0*/  BSYNC B1 ;  /* 0x0000000000017941 */ /* 0x000fea0003800000 */
.L_x_58:
        /* <DEDUP_REMOVED lines=12> */
.L_x_61:
[----:B------:R-:W-:Y:S05]  /*fdc0*/  BSYNC B1 ;  /* 0x0000000000017941 */ /* 0x000fea0003800000 */
.L_x_60:
        /* <DEDUP_REMOVED lines=12> */
.L_x_63:
[----:B------:R-:W-:Y:S05]  /*fe90*/  BSYNC B1 ;  /* 0x0000000000017941 */ /* 0x000fea0003800000 */
.L_x_62:
        /* <DEDUP_REMOVED lines=12> */
.L_x_65:
[----:B------:R-:W-:Y:S05]  /*ff60*/  BSYNC B1 ;  /* 0x0000000000017941 */ /* 0x000fea0003800000 */
.L_x_64:
        /* <DEDUP_REMOVED lines=12> */
.L_x_67:
[----:B------:R-:W-:Y:S05]  /*10030*/  BSYNC B1 ;  /* 0x0000000000017941 */ /* 0x000fea0003800000 */
.L_x_66:
        /* <DEDUP_REMOVED lines=12> */
.L_x_69:
[----:B------:R-:W-:Y:S05]  /*10100*/  BSYNC B1 ;  /* 0x0000000000017941 */ /* 0x000fea0003800000 */
.L_x_68:
        /* <DEDUP_REMOVED lines=12> */
.L_x_71:
[----:B------:R-:W-:Y:S05]  /*101d0*/  BSYNC B1 ;  /* 0x0000000000017941 */ /* 0x000fea0003800000 */
.L_x_70:
        /* <DEDUP_REMOVED lines=12> */
.L_x_73:
[----:B------:R-:W-:Y:S05]  /*102a0*/  BSYNC B1 ;  /* 0x0000000000017941 */ /* 0x000fea0003800000 */
.L_x_72:
        /* <DEDUP_REMOVED lines=12> */
.L_x_75:
[----:B------:R-:W-:Y:S05]  /*10370*/  BSYNC B1 ;  /* 0x0000000000017941 */ /* 0x000fea0003800000 */
.L_x_74:
        /* <DEDUP_REMOVED lines=12> */
.L_x_77:
[----:B------:R-:W-:Y:S05]  /*10440*/  BSYNC B1 ;  /* 0x0000000000017941 */ /* 0x000fea0003800000 */
.L_x_76:
        /* <DEDUP_REMOVED lines=12> */
.L_x_79:
[----:B------:R-:W-:Y:S05]  /*10510*/  BSYNC B1 ;  /* 0x0000000000017941 */ /* 0x000fea0003800000 */
.L_x_78:
        /* <DEDUP_REMOVED lines=12> */
.L_x_81:
[----:B------:R-:W-:Y:S05]  /*105e0*/  BSYNC B1 ;  /* 0x0000000000017941 */ /* 0x000fea0003800000 */
.L_x_80:
        /* <DEDUP_REMOVED lines=12> */
.L_x_83:
[----:B------:R-:W-:Y:S05]  /*106b0*/  BSYNC B1 ;  /* 0x0000000000017941 */ /* 0x000fea0003800000 */
.L_x_82:
        /* <DEDUP_REMOVED lines=12> */
.L_x_85:
[----:B------:R-:W-:Y:S05]  /*10780*/  BSYNC B1 ;  /* 0x0000000000017941 */ /* 0x000fea0003800000 */
.L_x_84:
        /* <DEDUP_REMOVED lines=12> */
.L_x_87:
[----:B------:R-:W-:Y:S05]  /*10850*/  BSYNC B1 ;  /* 0x0000000000017941 */ /* 0x000fea0003800000 */
.L_x_86:
        /* <DEDUP_REMOVED lines=12> */
.L_x_89:
[----:B------:R-:W-:Y:S05]  /*10920*/  BSYNC B1 ;  /* 0x0000000000017941 */ /* 0x000fea0003800000 */
.L_x_88:
        /* <DEDUP_REMOVED lines=12> */
.L_x_91:
[----:B------:R-:W-:Y:S05]  /*109f0*/  BSYNC B1 ;  /* 0x0000000000017941 */ /* 0x000fea0003800000 */
.L_x_90:
        /* <DEDUP_REMOVED lines=12> */
.L_x_93:
[----:B------:R-:W-:Y:S05]  /*10ac0*/  BSYNC B1 ;  /* 0x0000000000017941 */ /* 0x000fea0003800000 */
.L_x_92:
        /* <DEDUP_REMOVED lines=12> */
.L_x_95:
[----:B------:R-:W-:Y:S05]  /*10b90*/  BSYNC B1 ;  /* 0x0000000000017941 */ /* 0x000fea0003800000 */
.L_x_94:
        /* <DEDUP_REMOVED lines=12> */
.L_x_97:
[----:B------:R-:W-:Y:S05]  /*10c60*/  BSYNC B1 ;  /* 0x0000000000017941 */ /* 0x000fea0003800000 */
.L_x_96:
        /* <DEDUP_REMOVED lines=12> */
.L_x_99:
[----:B------:R-:W-:Y:S05]  /*10d30*/  BSYNC B1 ;  /* 0x0000000000017941 */ /* 0x000fea0003800000 */
.L_x_98:
        /* <DEDUP_REMOVED lines=12> */
.L_x_101:
[----:B------:R-:W-:Y:S05]  /*10e00*/  BSYNC B1 ;  /* 0x0000000000017941 */ /* 0x000fea0003800000 */
.L_x_100:
        /* <DEDUP_REMOVED lines=12> */
.L_x_103:
[----:B------:R-:W-:Y:S05]  /*10ed0*/  BSYNC B1 ;  /* 0x0000000000017941 */ /* 0x000fea0003800000 */
.L_x_102:
        /* <DEDUP_REMOVED lines=12> */
.L_x_105:
[----:B------:R-:W-:Y:S05]  /*10fa0*/  BSYNC B1 ;  /* 0x0000000000017941 */ /* 0x000fea0003800000 */
.L_x_104:
        /* <DEDUP_REMOVED lines=12> */
.L_x_107:
[----:B------:R-:W-:Y:S05]  /*11070*/  BSYNC B1 ;  /* 0x0000000000017941 */ /* 0x000fea0003800000 */
.L_x_106:
        /* <DEDUP_REMOVED lines=12> */
.L_x_109:
[----:B------:R-:W-:Y:S05]  /*11140*/  BSYNC B1 ;  /* 0x0000000000017941 */ /* 0x000fea0003800000 */
.L_x_108:
        /* <DEDUP_REMOVED lines=12> */
.L_x_111:
[----:B------:R-:W-:Y:S05]  /*11210*/  BSYNC B1 ;  /* 0x0000000000017941 */ /* 0x000fea0003800000 */
.L_x_110:
        /* <DEDUP_REMOVED lines=12> */
.L_x_113:
[----:B------:R-:W-:Y:S05]  /*112e0*/  BSYNC B1 ;  /* 0x0000000000017941 */ /* 0x000fea0003800000 */
.L_x_112:
        /* <DEDUP_REMOVED lines=12> */
.L_x_115:
[----:B------:R-:W-:Y:S05]  /*113b0*/  BSYNC B1 ;  /* 0x0000000000017941 */ /* 0x000fea0003800000 */
.L_x_114:
        /* <DEDUP_REMOVED lines=12> */
.L_x_117:
[----:B------:R-:W-:Y:S05]  /*11480*/  BSYNC B1 ;  /* 0x0000000000017941 */ /* 0x000fea0003800000 */
.L_x_116:
        /* <DEDUP_REMOVED lines=12> */
.L_x_119:
[----:B------:R-:W-:Y:S05]  /*11550*/  BSYNC B1 ;  /* 0x0000000000017941 */ /* 0x000fea0003800000 */
.L_x_118:
        /* <DEDUP_REMOVED lines=12> */
.L_x_121:
[----:B------:R-:W-:Y:S05]  /*11620*/  BSYNC B1 ;  /* 0x0000000000017941 */ /* 0x000fea0003800000 */
.L_x_120:
        /* <DEDUP_REMOVED lines=12> */
.L_x_123:
[----:B------:R-:W-:Y:S05]  /*116f0*/  BSYNC B1 ;  /* 0x0000000000017941 */ /* 0x000fea0003800000 */
.L_x_122:
        /* <DEDUP_REMOVED lines=12> */
.L_x_125:
[----:B------:R-:W-:Y:S05]  /*117c0*/  BSYNC B1 ;  /* 0x0000000000017941 */ /* 0x000fea0003800000 */
.L_x_124:
[----:B-----5:R-:W-:Y:S01]  /*117d0*/  LOP3.LUT R6, R6, 0xff, RZ, 0xc0, !PT ;  /* 0x000000ff06067812 */ /* 0x020fe200078ec0ff */
[----:B------:R-:W-:Y:S01]  /*117e0*/  BSSY B1, `(.L_x_126) ;  /* 0x000000b000017945 */ /* 0x000fe20003800000 */
[----:B------:R-:W-:Y:S02]  /*117f0*/  ISETP.LT.OR P2, PT, R0, 0x52, !P1 ;  /* 0x000000520000780c */ /* 0x000fe40004f41670 */
[----:B------:R-:W-:-:S05]  /*11800*/  F2FP.F16.E5M2.UNPACK_B R6, R6 ;  /* 0x00000006ff06723e */ /* 0x000fca00020004ff */
[----:B------:R-:W-:-:S05]  /*11810*/  HADD2.F32 R6, -RZ, R6.H0_H0 ;  /* 0x20000006ff067230 */ /* 0x000fca0000004100 */
[----:B------:R-:W-:-:S04]  /*11820*/  FMUL R6, R6, UR23 ;  /* 0x0000001706067c20 */ /* 0x000fc80008400000 */
[----:B------:R-:W-:-:S05]  /*11830*/  FFMA R6, R174, UR22, R6 ;  /* 0x00000016ae067c23 */ /* 0x000fca0008000006 */
[----:B0-----:R-:W-:Y:S02]  /*11840*/  F2FP.SATFINITE.E5M2.F32.PACK_AB_MERGE_C R7, RZ, R6, RZ ;  /* 0x00000006ff07723e */ /* 0x001fe400048060ff */
[----:B------:R-:W-:-:S03]  /*11850*/  PRMT R6, RZ, 0x7610, R6 ;  /* 0x00007610ff067816 */ /* 0x000fc60000000006 */
[----:B------:R0:W-:Y:S01]  /*11860*/  @!P3 STG.E.U8 desc[UR20][R24.64+0x50], R7 ;  /* 0x000050071800b986 */ /* 0x0001e2000c101114 */
[----:B------:R-:W-:Y:S05]  /*11870*/  @P2 BRA `(.L_x_127) ;  /* 0x0000000000042947 */ /* 0x000fea0003800000 */
[----:B------:R0:W5:Y:S02]  /*11880*/  LDG.E.U8 R6, desc[UR20][R4.64+0x51] ;  /* 0x0000511404067981 */ /* 0x000164000c1e1100 */
.L_x_127:
[----:B------:R-:W-:Y:S05]  /*11890*/  BSYNC B1 ;  /* 0x0000000000017941 */ /* 0x000fea0003800000 */
.L_x_126:
        /* <DEDUP_REMOVED lines=12> */
.L_x_129:
[----:B------:R-:W-:Y:S05]  /*11960*/  BSYNC B1 ;  /* 0x0000000000017941 */ /* 0x000fea0003800000 */
.L_x_128:
        /* <DEDUP_REMOVED lines=12> */
.L_x_131:
[----:B------:R-:W-:Y:S05]  /*11a30*/  BSYNC B1 ;  /* 0x0000000000017941 */ /* 0x000fea0003800000 */
.L_x_130:
        /* <DEDUP_REMOVED lines=12> */
.L_x_133:
[----:B------:R-:W-:Y:S05]  /*11b00*/  BSYNC B1 ;  /* 0x0000000000017941 */ /* 0x000fea0003800000 */
.L_x_132:
[----:B-----5:R-:W-:Y:S01]  /*11b10*/  LOP3.LUT R6, R6, 0xff, RZ, 0xc0, !PT ;  /* 0x000000ff06067812 */ /* 0x020fe200078ec0ff */
[----:B------:R-:W-:Y:S01]  /*11b20*/  BSSY B1, `(.L_x_134) ;  /* 0x000000b000017945 */ /* 0x000fe20003800000 */
[----:B------:R-:W-:Y:S02]  /*11b30*/  ISETP.LT.OR P2, PT, R0, 0x5a, !P1 ;  /* 0x0000005a0000780c */ /* 0x000fe40004f41670 */
[----:B------:R-:W-:-:S05]  /*11b40*/  F2FP.F16.E5M2.UNPACK_B R6, R6 ;  /* 0x00000006ff06723e */ /* 0x000fca00020004ff */
[----:B------:R-:W-:-:S05]  /*11b50*/  HADD2.F32 R6, -RZ, R6.H0_H0 ;  /* 0x20000006ff067230 */ /* 0x000fca0000004100 */
[----:B0-----:R-:W-:Y:S01]  /*11b60*/  FMUL R7, R6, UR23 ;  /* 0x0000001706077c20 */ /* 0x001fe20008400000 */
[----:B------:R-:W-:-:S03]  /*11b70*/  PRMT R6, RZ, 0x7610, R6 ;  /* 0x00007610ff067816 */ /* 0x000fc60000000006 */
[----:B------:R-:W-:-:S05]  /*11b80*/  FFMA R7, R178, UR22, R7 ;  /* 0x00000016b2077c23 */ /* 0x000fca0008000007 */
[----:B------:R-:W-:-:S05]  /*11b90*/  F2FP.SATFINITE.E5M2.F32.PACK_AB_MERGE_C R7, RZ, R7, RZ ;  /* 0x00000007ff07723e */ /* 0x000fca00048060ff */
[----:B------:R0:W-:Y:S01]  /*11ba0*/  @!P3 STG.E.U8 desc[UR20][R24.64+0x58], R7 ;  /* 0x000058071800b986 */ /* 0x0001e2000c101114 */
[----:B------:R-:W-:Y:S05]  /*11bb0*/  @P2 BRA `(.L_x_135) ;  /* 0x0000000000042947 */ /* 0x000fea0003800000 */
[----:B------:R0:W5:Y:S02]  /*11bc0*/  LDG.E.U8 R6, desc[UR20][R4.64+0x59] ;  /* 0x0000591404067981 */ /* 0x000164000c1e1100 */
.L_x_135:
[----:B------:R-:W-:Y:S05]  /*11bd0*/  BSYNC B1 ;  /* 0x0000000000017941 */ /* 0x000fea0003800000 */
.L_x_134:
        /* <DEDUP_REMOVED lines=12> */
.L_x_137:
[----:B------:R-:W-:Y:S05]  /*11ca0*/  BSYNC B1 ;  /* 0x0000000000017941 */ /* 0x000fea0003800000 */
.L_x_136:
        /* <DEDUP_REMOVED lines=12> */
.L_x_139:
[----:B------:R-:W-:Y:S05]  /*11d70*/  BSYNC B1 ;  /* 0x0000000000017941 */ /* 0x000fea0003800000 */
.L_x_138:
        /* <DEDUP_REMOVED lines=12> */
.L_x_141:
[----:B------:R-:W-:Y:S05]  /*11e40*/  BSYNC B1 ;  /* 0x0000000000017941 */ /* 0x000fea0003800000 */
.L_x_140:
        /* <DEDUP_REMOVED lines=12> */
.L_x_143:
[----:B------:R-:W-:Y:S05]  /*11f10*/  BSYNC B1 ;  /* 0x0000000000017941 */ /* 0x000fea0003800000 */
.L_x_142:
        /* <DEDUP_REMOVED lines=12> */
.L_x_145:
[----:B------:R-:W-:Y:S05]  /*11fe0*/  BSYNC B1 ;  /* 0x0000000000017941 */ /* 0x000fea0003800000 */
.L_x_144:
        /* <DEDUP_REMOVED lines=12> */
.L_x_147:
[----:B------:R-:W-:Y:S05]  /*120b0*/  BSYNC B1 ;  /* 0x0000000000017941 */ /* 0x000fea0003800000 */
.L_x_146:
        /* <DEDUP_REMOVED lines=12> */
.L_x_149:
[----:B------:R-:W-:Y:S05]  /*12180*/  BSYNC B1 ;  /* 0x0000000000017941 */ /* 0x000fea0003800000 */
.L_x_148:
        /* <DEDUP_REMOVED lines=12> */
.L_x_151:
[----:B------:R-:W-:Y:S05]  /*12250*/  BSYNC B1 ;  /* 0x0000000000017941 */ /* 0x000fea0003800000 */
.L_x_150:
        /* <DEDUP_REMOVED lines=12> */
.L_x_153:
[----:B------:R-:W-:Y:S05]  /*12320*/  BSYNC B1 ;  /* 0x0000000000017941 */ /* 0x000fea0003800000 */
.L_x_152:
        /* <DEDUP_REMOVED lines=12> */
.L_x_155:
[----:B------:R-:W-:Y:S05]  /*123f0*/  BSYNC B1 ;  /* 0x0000000000017941 */ /* 0x000fea0003800000 */
.L_x_154:
        /* <DEDUP_REMOVED lines=12> */
.L_x_157:
[----:B------:R-:W-:Y:S05]  /*124c0*/  BSYNC B1 ;  /* 0x0000000000017941 */ /* 0x000fea0003800000 */
.L_x_156:
        /* <DEDUP_REMOVED lines=12> */
.L_x_159:
[----:B------:R-:W-:Y:S05]  /*12590*/  BSYNC B1 ;  /* 0x0000000000017941 */ /* 0x000fea0003800000 */
.L_x_158:
        /* <DEDUP_REMOVED lines=12> */
.L_x_161:
[----:B------:R-:W-:Y:S05]  /*12660*/  BSYNC B1 ;  /* 0x0000000000017941 */ /* 0x000fea0003800000 */
.L_x_160:
        /* <DEDUP_REMOVED lines=12> */
.L_x_163:
[----:B------:R-:W-:Y:S05]  /*12730*/  BSYNC B1 ;  /* 0x0000000000017941 */ /* 0x000fea0003800000 */
.L_x_162:
        /* <DEDUP_REMOVED lines=12> */
.L_x_165:
[----:B------:R-:W-:Y:S05]  /*12800*/  BSYNC B1 ;  /* 0x0000000000017941 */ /* 0x000fea0003800000 */
.L_x_164:
        /* <DEDUP_REMOVED lines=12> */
.L_x_167:
[----:B------:R-:W-:Y:S05]  /*128d0*/  BSYNC B1 ;  /* 0x0000000000017941 */ /* 0x000fea0003800000 */
.L_x_166:
        /* <DEDUP_REMOVED lines=12> */
.L_x_169:
[----:B------:R-:W-:Y:S05]  /*129a0*/  BSYNC B1 ;  /* 0x0000000000017941 */ /* 0x000fea0003800000 */
.L_x_168:
        /* <DEDUP_REMOVED lines=12> */
.L_x_171:
[----:B------:R-:W-:Y:S05]  /*12a70*/  BSYNC B1 ;  /* 0x0000000000017941 */ /* 0x000fea0003800000 */
.L_x_170:
        /* <DEDUP_REMOVED lines=12> */
.L_x_173:
[----:B------:R-:W-:Y:S05]  /*12b40*/  BSYNC B1 ;  /* 0x0000000000017941 */ /* 0x000fea0003800000 */
.L_x_172:
        /* <DEDUP_REMOVED lines=12> */
.L_x_175:
[----:B------:R-:W-:Y:S05]  /*12c10*/  BSYNC B1 ;  /* 0x0000000000017941 */ /* 0x000fea0003800000 */
.L_x_174:
        /* <DEDUP_REMOVED lines=12> */
.L_x_177:
[----:B------:R-:W-:Y:S05]  /*12ce0*/  BSYNC B1 ;  /* 0x0000000000017941 */ /* 0x000fea0003800000 */
.L_x_176:
        /* <DEDUP_REMOVED lines=12> */
.L_x_179:
[----:B------:R-:W-:Y:S05]  /*12db0*/  BSYNC B1 ;  /* 0x0000000000017941 */ /* 0x000fea0003800000 */
.L_x_178:
        /* <DEDUP_REMOVED lines=12> */
.L_x_181:
[----:B------:R-:W-:Y:S05]  /*12e80*/  BSYNC B1 ;  /* 0x0000000000017941 */ /* 0x000fea0003800000 */
.L_x_180:
        /* <DEDUP_REMOVED lines=12> */
.L_x_183:
[----:B------:R-:W-:Y:S05]  /*12f50*/  BSYNC B1 ;  /* 0x0000000000017941 */ /* 0x000fea0003800000 */
.L_x_182:
        /* <DEDUP_REMOVED lines=12> */
.L_x_185:
[----:B------:R-:W-:Y:S05]  /*13020*/  BSYNC B1 ;  /* 0x0000000000017941 */ /* 0x000fea0003800000 */
.L_x_184:
        /* <DEDUP_REMOVED lines=12> */
.L_x_187:
[----:B------:R-:W-:Y:S05]  /*130f0*/  BSYNC B1 ;  /* 0x0000000000017941 */ /* 0x000fea0003800000 */
.L_x_186:
        /* <DEDUP_REMOVED lines=12> */
.L_x_189:
[----:B------:R-:W-:Y:S05]  /*131c0*/  BSYNC B1 ;  /* 0x0000000000017941 */ /* 0x000fea0003800000 */
.L_x_188:
        /* <DEDUP_REMOVED lines=12> */
.L_x_191:
[----:B------:R-:W-:Y:S05]  /*13290*/  BSYNC B1 ;  /* 0x0000000000017941 */ /* 0x000fea0003800000 */
.L_x_190:
        /* <DEDUP_REMOVED lines=12> */
.L_x_193:
[----:B------:R-:W-:Y:S05]  /*13360*/  BSYNC B1 ;  /* 0x0000000000017941 */ /* 0x000fea0003800000 */
.L_x_192:
        /* <DEDUP_REMOVED lines=12> */
.L_x_195:
[----:B------:R-:W-:Y:S05]  /*13430*/  BSYNC B1 ;  /* 0x0000000000017941 */ /* 0x000fea0003800000 */
.L_x_194:
        /* <DEDUP_REMOVED lines=12> */
.L_x_197:
[----:B------:R-:W-:Y:S05]  /*13500*/  BSYNC B1 ;  /* 0x0000000000017941 */ /* 0x000fea0003800000 */
.L_x_196:
        /* <DEDUP_REMOVED lines=12> */
.L_x_199:
[----:B------:R-:W-:Y:S05]  /*135d0*/  BSYNC B1 ;  /* 0x0000000000017941 */ /* 0x000fea0003800000 */
.L_x_198:
        /* <DEDUP_REMOVED lines=12> */
.L_x_201:
[----:B------:R-:W-:Y:S05]  /*136a0*/  BSYNC B1 ;  /* 0x0000000000017941 */ /* 0x000fea0003800000 */
.L_x_200:
        /* <DEDUP_REMOVED lines=12> */
.L_x_203:
[----:B------:R-:W-:Y:S05]  /*13770*/  BSYNC B1 ;  /* 0x0000000000017941 */ /* 0x000fea0003800000 */
.L_x_202:
        /* <DEDUP_REMOVED lines=12> */
.L_x_205:
[----:B------:R-:W-:Y:S05]  /*13840*/  BSYNC B1 ;  /* 0x0000000000017941 */ /* 0x000fea0003800000 */
.L_x_204:
        /* <DEDUP_REMOVED lines=12> */
.L_x_207:
[----:B------:R-:W-:Y:S05]  /*13910*/  BSYNC B1 ;  /* 0x0000000000017941 */ /* 0x000fea0003800000 */
.L_x_206:
        /* <DEDUP_REMOVED lines=12> */
.L_x_209:
[----:B------:R-:W-:Y:S05]  /*139e0*/  BSYNC B1 ;  /* 0x0000000000017941 */ /* 0x000fea0003800000 */
.L_x_208:
        /* <DEDUP_REMOVED lines=12> */
.L_x_211:
[----:B------:R-:W-:Y:S05]  /*13ab0*/  BSYNC B1 ;  /* 0x0000000000017941 */ /* 0x000fea0003800000 */
.L_x_210:
        /* <DEDUP_REMOVED lines=12> */
.L_x_213:
[----:B------:R-:W-:Y:S05]  /*13b80*/  BSYNC B1 ;  /* 0x0000000000017941 */ /* 0x000fea0003800000 */
.L_x_212:
        /* <DEDUP_REMOVED lines=12> */
.L_x_215:
[----:B------:R-:W-:Y:S05]  /*13c50*/  BSYNC B1 ;  /* 0x0000000000017941 */ /* 0x000fea0003800000 */
.L_x_214:
        /* <DEDUP_REMOVED lines=12> */
.L_x_217:
[----:B------:R-:W-:Y:S05]  /*13d20*/  BSYNC B1 ;  /* 0x0000000000017941 */ /* 0x000fea0003800000 */
.L_x_216:
        /* <DEDUP_REMOVED lines=12> */
.L_x_219:
[----:B------:R-:W-:Y:S05]  /*13df0*/  BSYNC B1 ;  /* 0x0000000000017941 */ /* 0x000fea0003800000 */
.L_x_218:
        /* <DEDUP_REMOVED lines=12> */
.L_x_221:
[----:B------:R-:W-:Y:S05]  /*13ec0*/  BSYNC B1 ;  /* 0x0000000000017941 */ /* 0x000fea0003800000 */
.L_x_220:
        /* <DEDUP_REMOVED lines=12> */
.L_x_223:
[----:B------:R-:W-:Y:S05]  /*13f90*/  BSYNC B1 ;  /* 0x0000000000017941 */ /* 0x000fea0003800000 */
.L_x_222:
        /* <DEDUP_REMOVED lines=12> */
.L_x_225:
[----:B------:R-:W-:Y:S05]  /*14060*/  BSYNC B1 ;  /* 0x0000000000017941 */ /* 0x000fea0003800000 */
.L_x_224:
        /* <DEDUP_REMOVED lines=12> */
.L_x_227:
[----:B------:R-:W-:Y:S05]  /*14130*/  BSYNC B1 ;  /* 0x0000000000017941 */ /* 0x000fea0003800000 */
.L_x_226:
        /* <DEDUP_REMOVED lines=12> */
.L_x_229:
[----:B------:R-:W-:Y:S05]  /*14200*/  BSYNC B1 ;  /* 0x0000000000017941 */ /* 0x000fea0003800000 */
.L_x_228:
        /* <DEDUP_REMOVED lines=12> */
.L_x_231:
[----:B------:R-:W-:Y:S05]  /*142d0*/  BSYNC B1 ;  /* 0x0000000000017941 */ /* 0x000fea0003800000 */
.L_x_230:
        /* <DEDUP_REMOVED lines=12> */
.L_x_233:
[----:B------:R-:W-:Y:S05]  /*143a0*/  BSYNC B1 ;  /* 0x0000000000017941 */ /* 0x000fea0003800000 */
.L_x_232:
        /* <DEDUP_REMOVED lines=12> */
.L_x_235:
[----:B------:R-:W-:Y:S05]  /*14470*/  BSYNC B1 ;  /* 0x0000000000017941 */ /* 0x000fea0003800000 */
.L_x_234:
        /* <DEDUP_REMOVED lines=12> */
.L_x_237:
[----:B------:R-:W-:Y:S05]  /*14540*/  BSYNC B1 ;  /* 0x0000000000017941 */ /* 0x000fea0003800000 */
.L_x_236:
        /* <DEDUP_REMOVED lines=12> */
.L_x_239:
[----:B------:R-:W-:Y:S05]  /*14610*/  BSYNC B1 ;  /* 0x0000000000017941 */ /* 0x000fea0003800000 */
.L_x_238:
        /* <DEDUP_REMOVED lines=12> */
.L_x_241:
[----:B------:R-:W-:Y:S05]  /*146e0*/  BSYNC B1 ;  /* 0x0000000000017941 */ /* 0x000fea0003800000 */
.L_x_240:
        /* <DEDUP_REMOVED lines=12> */
.L_x_243:
[----:B------:R-:W-:Y:S05]  /*147b0*/  BSYNC B1 ;  /* 0x0000000000017941 */ /* 0x000fea0003800000 */
.L_x_242:
        /* <DEDUP_REMOVED lines=12> */
.L_x_245:
[----:B------:R-:W-:Y:S05]  /*14880*/  BSYNC B1 ;  /* 0x0000000000017941 */ /* 0x000fea0003800000 */
.L_x_244:
        /* <DEDUP_REMOVED lines=12> */
.L_x_247:
[----:B------:R-:W-:Y:S05]  /*14950*/  BSYNC B1 ;  /* 0x0000000000017941 */ /* 0x000fea0003800000 */
.L_x_246:
        /* <DEDUP_REMOVED lines=12> */
.L_x_249:
[----:B------:R-:W-:Y:S05]  /*14a20*/  BSYNC B1 ;  /* 0x0000000000017941 */ /* 0x000fea0003800000 */
.L_x_248:
        /* <DEDUP_REMOVED lines=12> */
.L_x_251:
[----:B------:R-:W-:Y:S05]  /*14af0*/  BSYNC B1 ;  /* 0x0000000000017941 */ /* 0x000fea0003800000 */
.L_x_250:
        /* <DEDUP_REMOVED lines=12> */
.L_x_253:
[----:B------:R-:W-:Y:S05]  /*14bc0*/  BSYNC B1 ;  /* 0x0000000000017941 */ /* 0x000fea0003800000 */
.L_x_252:
[----:B0-----:R-:W2:Y:S01]  /*14bd0*/  LDL.LU R7, [R1+0x200] ;  /* 0x0002000001077983 */ /* 0x001ea20000300800 */
[----:B-----5:R-:W-:Y:S01]  /*14be0*/  LOP3.LUT R6, R6, 0xff, RZ, 0xc0, !PT ;  /* 0x000000ff06067812 */ /* 0x020fe200078ec0ff */
[----:B------:R-:W-:Y:S01]  /*14bf0*/  BSSY B1, `(.L_x_254) ;  /* 0x000000b000017945 */ /* 0x000fe20003800000 */
[----:B------:R-:W-:Y:S02]  /*14c00*/  ISETP.LT.OR P2, PT, R0, 0xd2, !P1 ;  /* 0x000000d20000780c */ /* 0x000fe40004f41670 */
[----:B------:R-:W-:-:S05]  /*14c10*/  F2FP.F16.E5M2.UNPACK_B R6, R6 ;  /* 0x00000006ff06723e */ /* 0x000fca00020004ff */
[----:B------:R-:W-:-:S05]  /*14c20*/  HADD2.F32 R6, -RZ, R6.H0_H0 ;  /* 0x20000006ff067230 */ /* 0x000fca0000004100 */
[----:B------:R-:W-:-:S04]  /*14c30*/  FMUL R6, R6, UR23 ;  /* 0x0000001706067c20 */ /* 0x000fc80008400000 */
[----:B--2---:R-:W-:-:S05]  /*14c40*/  FFMA R6, R7, UR22, R6 ;  /* 0x0000001607067c23 */ /* 0x004fca0008000006 */
[----:B------:R-:W-:Y:S02]  /*14c50*/  F2FP.SATFINITE.E5M2.F32.PACK_AB_MERGE_C R7, RZ, R6, RZ ;  /* 0x00000006ff07723e */ /* 0x000fe400048060ff */
[----:B------:R-:W-:-:S03]  /*14c60*/  PRMT R6, RZ, 0x7610, R6 ;  /* 0x00007610ff067816 */ /* 0x000fc60000000006 */
[----:B------:R0:W-:Y:S01]  /*14c70*/  @!P3 STG.E.U8 desc[UR20][R24.64+0xd0], R7 ;  /* 0x0000d0071800b986 */ /* 0x0001e2000c101114 */
[----:B------:R-:W-:Y:S05]  /*14c80*/  @P2 BRA `(.L_x_255) ;  /* 0x0000000000042947 */ /* 0x000fea0003800000 */
[----:B------:R2:W5:Y:S02]  /*14c90*/  LDG.E.U8 R6, desc[UR20][R4.64+0xd1] ;  /* 0x0000d11404067981 */ /* 0x000564000c1e1100 */
.L_x_255:
[----:B------:R-:W-:Y:S05]  /*14ca0*/  BSYNC B1 ;  /* 0x0000000000017941 */ /* 0x000fea0003800000 */
.L_x_254:
[----:B0-----:R-:W3:Y:S01]  /*14cb0*/  LDL.LU R7, [R1+0x204] ;  /* 0x0002040001077983 */ /* 0x001ee20000300800 */
[----:B-----5:R-:W-:Y:S01]  /*14cc0*/  LOP3.LUT R6, R6, 0xff, RZ, 0xc0, !PT ;  /* 0x000000ff06067812 */ /* 0x020fe200078ec0ff */
[----:B------:R-:W-:Y:S01]  /*14cd0*/  BSSY B1, `(.L_x_256) ;  /* 0x000000b000017945 */ /* 0x000fe20003800000 */
[----:B------:R-:W-:Y:S02]  /*14ce0*/  ISETP.LT.OR P3, PT, R0, 0xd9, !P0 ;  /* 0x000000d90000780c */ /* 0x000fe40004761670 */
[----:B------:R-:W-:-:S05]  /*14cf0*/  F2FP.F16.E5M2.UNPACK_B R6, R6 ;  /* 0x00000006ff06723e */ /* 0x000fca00020004ff */
[----:B------:R-:W-:-:S05]  /*14d00*/  HADD2.F32 R6, -RZ, R6.H0_H0 ;  /* 0x20000006ff067230 */ /* 0x000fca0000004100 */
[----:B------:R-:W-:-:S04]  /*14d10*/  FMUL R6, R6, UR23 ;  /* 0x0000001706067c20 */ /* 0x000fc80008400000 */
[----:B---3--:R-:W-:-:S05]  /*14d20*/  FFMA R6, R7, UR22, R6 ;  /* 0x0000001607067c23 */ /* 0x008fca0008000006 */
[----:B------:R-:W-:Y:S02]  /*14d30*/  F2FP.SATFINITE.E5M2.F32.PACK_AB_MERGE_C R7, RZ, R6, RZ ;  /* 0x00000006ff07723e */ /* 0x000fe400048060ff */
[----:B------:R-:W-:-:S03]  /*14d40*/  PRMT R6, RZ, 0x7610, R6 ;  /* 0x00007610ff067816 */ /* 0x000fc60000000006 */
[----:B------:R0:W-:Y:S01]  /*14d50*/  @!P2 STG.E.U8 desc[UR20][R24.64+0xd1], R7 ;  /* 0x0000d1071800a986 */ /* 0x0001e2000c101114 */
[----:B------:R-:W-:Y:S05]  /*14d60*/  @P3 BRA `(.L_x_257) ;  /* 0x0000000000043947 */ /* 0x000fea0003800000 */
[----:B------:R3:W5:Y:S02]  /*14d70*/  LDG.E.U8 R6, desc[UR20][R30.64+0xd8] ;  /* 0x0000d8141e067981 */ /* 0x000764000c1e1100 */
.L_x_257:
[----:B------:R-:W-:Y:S05]  /*14d80*/  BSYNC B1 ;  /* 0x0000000000017941 */ /* 0x000fea0003800000 */
.L_x_256:
        /* <DEDUP_REMOVED lines=13> */
.L_x_259:
[----:B------:R-:W-:Y:S05]  /*14e60*/  BSYNC B1 ;  /* 0x0000000000017941 */ /* 0x000fea0003800000 */
.L_x_258:
        /* <DEDUP_REMOVED lines=13> */
.L_x_261:
[----:B------:R-:W-:Y:S05]  /*14f40*/  BSYNC B1 ;  /* 0x0000000000017941 */ /* 0x000fea0003800000 */
.L_x_260:
        /* <DEDUP_REMOVED lines=13> */
.L_x_263:
[----:B------:R-:W-:Y:S05]  /*15020*/  BSYNC B1 ;  /* 0x0000000000017941 */ /* 0x000fea0003800000 */
.L_x_262:
        /* <DEDUP_REMOVED lines=13> */
.L_x_265:
[----:B------:R-:W-:Y:S05]  /*15100*/  BSYNC B1 ;  /* 0x0000000000017941 */ /* 0x000fea0003800000 */
.L_x_264:
        /* <DEDUP_REMOVED lines=13> */
.L_x_267:
[----:B------:R-:W-:Y:S05]  /*151e0*/  BSYNC B1 ;  /* 0x0000000000017941 */ /* 0x000fea0003800000 */
.L_x_266:
        /* <DEDUP_REMOVED lines=13> */
.L_x_269:
[----:B------:R-:W-:Y:S05]  /*152c0*/  BSYNC B1 ;  /* 0x0000000000017941 */ /* 0x000fea0003800000 */
.L_x_268:
        /* <DEDUP_REMOVED lines=13> */
.L_x_271:
[----:B------:R-:W-:Y:S05]  /*153a0*/  BSYNC B1 ;  /* 0x0000000000017941 */ /* 0x000fea0003800000 */
.L_x_270:
        /* <DEDUP_REMOVED lines=13> */
.L_x_273:
[----:B------:R-:W-:Y:S05]  /*15480*/  BSYNC B1 ;  /* 0x0000000000017941 */ /* 0x000fea0003800000 */
.L_x_272:
        /* <DEDUP_REMOVED lines=13> */
.L_x_275:
[----:B------:R-:W-:Y:S05]  /*15560*/  BSYNC B1 ;  /* 0x0000000000017941 */ /* 0x000fea0003800000 */
.L_x_274:
        /* <DEDUP_REMOVED lines=13> */
.L_x_277:
[----:B------:R-:W-:Y:S05]  /*15640*/  BSYNC B1 ;  /* 0x0000000000017941 */ /* 0x000fea0003800000 */
.L_x_276:
        /* <DEDUP_REMOVED lines=13> */
.L_x_279:
[----:B------:R-:W-:Y:S05]  /*15720*/  BSYNC B1 ;  /* 0x0000000000017941 */ /* 0x000fea0003800000 */
.L_x_278:
        /* <DEDUP_REMOVED lines=13> */
.L_x_281:
[----:B------:R-:W-:Y:S05]  /*15800*/  BSYNC B1 ;  /* 0x0000000000017941 */ /* 0x000fea0003800000 */
.L_x_280:
        /* <DEDUP_REMOVED lines=13> */
.L_x_283:
[----:B------:R-:W-:Y:S05]  /*158e0*/  BSYNC B1 ;  /* 0x0000000000017941 */ /* 0x000fea0003800000 */
.L_x_282:
        /* <DEDUP_REMOVED lines=13> */
.L_x_285:
[----:B------:R-:W-:Y:S05]  /*159c0*/  BSYNC B1 ;  /* 0x0000000000017941 */ /* 0x000fea0003800000 */
.L_x_284:
        /* <DEDUP_REMOVED lines=13> */
.L_x_287:
[----:B------:R-:W-:Y:S05]  /*15aa0*/  BSYNC B1 ;  /* 0x0000000000017941 */ /* 0x000fea0003800000 */
.L_x_286:
        /* <DEDUP_REMOVED lines=13> */
.L_x_289:
[----:B------:R-:W-:Y:S05]  /*15b80*/  BSYNC B1 ;  /* 0x0000000000017941 */ /* 0x000fea0003800000 */
.L_x_288:
        /* <DEDUP_REMOVED lines=13> */
.L_x_291:
[----:B------:R-:W-:Y:S05]  /*15c60*/  BSYNC B1 ;  /* 0x0000000000017941 */ /* 0x000fea0003800000 */
.L_x_290:
        /* <DEDUP_REMOVED lines=13> */
.L_x_293:
[----:B------:R-:W-:Y:S05]  /*15d40*/  BSYNC B1 ;  /* 0x0000000000017941 */ /* 0x000fea0003800000 */
.L_x_292:
[----:B0-----:R-:W2:Y:S01]  /*15d50*/  LDL.LU R3, [R1+0x250] ;  /* 0x0002500001037983 */ /* 0x001ea20000300800 */
[----:B-----5:R-:W-:Y:S01]  /*15d60*/  LOP3.LUT R6, R6, 0xff, RZ, 0xc0, !PT ;  /* 0x000000ff06067812 */ /* 0x020fe200078ec0ff */
[----:B------:R-:W-:Y:S01]  /*15d70*/  BSSY B1, `(.L_x_294) ;  /* 0x000000b000017945 */ /* 0x000fe20003800000 */
[----:B------:R-:W-:Y:S02]  /*15d80*/  ISETP.LT.OR P1, PT, R0, 0xfa, !P1 ;  /* 0x000000fa0000780c */ /* 0x000fe40004f21670 */
[----:B------:R-:W-:Y:S02]  /*15d90*/  F2FP.F16.E5M2.UNPACK_B R6, R6 ;  /* 0x00000006ff06723e */ /* 0x000fe400020004ff */
[----:B------:R-:W-:-:S03]  /*15da0*/  PRMT R2, RZ, 0x7610, R2 ;  /* 0x00007610ff027816 */ /* 0x000fc60000000002 */
[----:B------:R-:W-:-:S05]  /*15db0*/  HADD2.F32 R6, -RZ, R6.H0_H0 ;  /* 0x20000006ff067230 */ /* 0x000fca0000004100 */
[----:B------:R-:W-:-:S04]  /*15dc0*/  FMUL R6, R6, UR23 ;  /* 0x0000001706067c20 */ /* 0x000fc80008400000 */
[----:B--2---:R-:W-:-:S05]  /*15dd0*/  FFMA R6, R3, UR22, R6 ;  /* 0x0000001603067c23 */ /* 0x004fca0008000006 */
[----:B------:R-:W-:-:S05]  /*15de0*/  F2FP.SATFINITE.E5M2.F32.PACK_AB_MERGE_C R3, RZ, R6, RZ ;  /* 0x00000006ff03723e */ /* 0x000fca00048060ff */
[----:B------:R0:W-:Y:S01]  /*15df0*/  @!P2 STG.E.U8 desc[UR20][R24.64+0xf8], R3 ;  /* 0x0000f8031800a986 */ /* 0x0001e2000c101114 */
[----:B------:R-:W-:Y:S05]  /*15e00*/  @P1 BRA `(.L_x_295) ;  /* 0x0000000000041947 */ /* 0x000fea0003800000 */
[----:B------:R2:W5:Y:S02]  /*15e10*/  LDG.E.U8 R2, desc[UR20][R4.64+0xf9] ;  /* 0x0000f91404027981 */ /* 0x000564000c1e1100 */
.L_x_295:
[----:B------:R-:W-:Y:S05]  /*15e20*/  BSYNC B1 ;  /* 0x0000000000017941 */ /* 0x000fea0003800000 */
.L_x_294:
[----:B------:R-:W2:Y:S01]  /*15e30*/  LDL.LU R7, [R1+0x254] ;  /* 0x0002540001077983 */ /* 0x000ea20000300800 */
[----:B-----5:R-:W-:Y:S01]  /*15e40*/  LOP3.LUT R2, R2, 0xff, RZ, 0xc0, !PT ;  /* 0x000000ff02027812 */ /* 0x020fe200078ec0ff */
[----:B------:R-:W-:Y:S01]  /*15e50*/  BSSY B1, `(.L_x_296) ;  /* 0x0000013000017945 */ /* 0x000fe20003800000 */
[----:B--234-:R-:W-:Y:S02]  /*15e60*/  IADD3 R5, P0, R33, 0x80, RZ ;  /* 0x0000008021057810 */ /* 0x01cfe40007f1e0ff */
[----:B------:R-:W-:-:S03]  /*15e70*/  F2FP.F16.E5M2.UNPACK_B R2, R2 ;  /* 0x00000002ff02723e */ /* 0x000fc600020004ff */
[----:B0-----:R-:W-:Y:S01]  /*15e80*/  IMAD.X R3, RZ, RZ, R35, P0 ;  /* 0x000000ffff037224 */ /* 0x001fe200000e0623 */
[----:B------:R-:W-:Y:S01]  /*15e90*/  ISETP.GE.AND P0, PT, R32, 0x81, PT ;  /* 0x000000812000780c */ /* 0x000fe20003f06270 */
[----:B------:R-:W-:Y:S02]  /*15ea0*/  HADD2.F32 R2, -RZ, R2.H0_H0 ;  /* 0x20000002ff027230 */ /* 0x000fe40000004100 */
[----:B------:R-:W-:Y:S01]  /*15eb0*/  IMAD R6, R3, UR6, RZ ;  /* 0x0000000603067c24 */ /* 0x000fe2000f8e02ff */
[----:B------:R-:W-:Y:S02]  /*15ec0*/  ISETP.LT.OR P3, PT, R0, 0x1, !P0 ;  /* 0x000000010000780c */ /* 0x000fe40004761670 */
[----:B------:R-:W-:Y:S01]  /*15ed0*/  FMUL R4, R2, UR23 ;  /* 0x0000001702047c20 */ /* 0x000fe20008400000 */
[----:B------:R-:W-:-:S04]  /*15ee0*/  IMAD.WIDE.U32 R2, R5, UR6, R36 ;  /* 0x0000000605027c25 */ /* 0x000fc8000f8e0024 */
[----:B------:R-:W-:Y:S01]  /*15ef0*/  IMAD R5, R5, UR7, R6 ;  /* 0x0000000705057c24 */ /* 0x000fe2000f8e0206 */
[----:B------:R-:W-:-:S04]  /*15f00*/  IADD3 R2, P2, R2, UR10, RZ ;  /* 0x0000000a02027c10 */ /* 0x000fc8000ff5e0ff */
[----:B------:R-:W-:Y:S01]  /*15f10*/  IADD3.X R3, R3, UR11, R5, P2, !PT ;  /* 0x0000000b03037c10 */ /* 0x000fe200097fe405 */
[----:B------:R-:W-:-:S05]  /*15f20*/  FFMA R4, R7, UR22, R4 ;  /* 0x0000001607047c23 */ /* 0x000fca0008000004 */
[----:B------:R-:W-:Y:S02]  /*15f30*/  F2FP.SATFINITE.E5M2.F32.PACK_AB_MERGE_C R7, RZ, R4, RZ ;  /* 0x00000004ff07723e */ /* 0x000fe400048060ff */
[----:B------:R-:W-:-:S03]  /*15f40*/  PRMT R4, RZ, 0x7610, R4 ;  /* 0x00007610ff047816 */ /* 0x000fc60000000004 */
[----:B------:R0:W-:Y:S01]  /*15f50*/  @!P1 STG.E.U8 desc[UR20][R24.64+0xf9], R7 ;  /* 0x0000f90718009986 */ /* 0x0001e2000c101114 */
[----:B------:R-:W-:Y:S05]  /*15f60*/  @P3 BRA `(.L_x_297) ;  /* 0x0000000000043947 */ /* 0x000fea0003800000 */
[----:B------:R2:W5:Y:S02]  /*15f70*/  LDG.E.U8 R4, desc[UR20][R2.64] ;  /* 0x0000001402047981 */ /* 0x000564000c1e1100 */
.L_x_297:
[----:B------:R-:W-:Y:S05]  /*15f80*/  BSYNC B1 ;  /* 0x0000000000017941 */ /* 0x000fea0003800000 */
.L_x_296:
[----:B------:R-:W3:Y:S01]  /*15f90*/  LDL.LU R5, [R1+0x258] ;  /* 0x0002580001057983 */ /* 0x000ee20000300800 */
        /* <DEDUP_REMOVED lines=12> */
.L_x_299:
[----:B------:R-:W-:Y:S05]  /*16060*/  BSYNC B1 ;  /* 0x0000000000017941 */ /* 0x000fea0003800000 */
.L_x_298:
[----:B---3--:R-:W3:Y:S01]  /*16070*/  LDL.LU R5, [R1+0x25c] ;  /* 0x00025c0001057983 */ /* 0x008ee20000300800 */
[----:B-----5:R-:W-:Y:S01]  /*16080*/  LOP3.LUT R4, R4, 0xff, RZ, 0xc0, !PT ;  /* 0x000000ff04047812 */ /* 0x020fe200078ec0ff */
[----:B------:R-:W-:Y:S01]  /*16090*/  BSSY B1, `(.L_x_300) ;  /* 0x0000013000017945 */ /* 0x000fe20003800000 */
[----:B------:R-:W-:Y:S02]  /*160a0*/  IADD3 R33, P1, R33, 0x88, RZ ;  /* 0x0000008821217810 */ /* 0x000fe40007f3e0ff */
[----:B------:R-:W-:Y:S02]  /*160b0*/  F2FP.F16.E5M2.UNPACK_B R4, R4 ;  /* 0x00000004ff04723e */ /* 0x000fe400020004ff */
[----:B------:R-:W-:Y:S01]  /*160c0*/  PRMT R6, RZ, 0x7610, R6 ;  /* 0x00007610ff067816 */ /* 0x000fe20000000006 */
[----:B------:R-:W-:Y:S01]  /*160d0*/  IMAD.X R34, RZ, RZ, R35, P1 ;  /* 0x000000ffff227224 */ /* 0x000fe200008e0623 */
[----:B------:R-:W-:Y:S01]  /*160e0*/  ISETP.GE.AND P1, PT, R32, 0x89, PT ;  /* 0x000000892000780c */ /* 0x000fe20003f26270 */
[----:B------:R-:W-:-:S02]  /*160f0*/  HADD2.F32 R4, -RZ, R4.H0_H0 ;  /* 0x20000004ff047230 */ /* 0x000fc40000004100 */
[----:B------:R-:W-:Y:S01]  /*16100*/  IMAD R34, R34, UR6, RZ ;  /* 0x0000000622227c24 */ /* 0x000fe2000f8e02ff */
[----:B------:R-:W-:Y:S01]  /*16110*/  ISETP.LT.OR P5, PT, R0, 0x1, !P1 ;  /* 0x000000010000780c */ /* 0x000fe20004fa1670 */
[----:B------:R-:W-:-:S04]  /*16120*/  IMAD.WIDE.U32 R36, R33, UR6, R36 ;  /* 0x0000000621247c25 */ /* 0x000fc8000f8e0024 */
[----:B------:R-:W-:Y:S01]  /*16130*/  FMUL R4, R4, UR23 ;  /* 0x0000001704047c20 */ /* 0x000fe20008400000 */
[----:B------:R-:W-:-:S03]  /*16140*/  IMAD R33, R33, UR7, R34 ;  /* 0x0000000721217c24 */ /* 0x000fc6000f8e0222 */
[----:B---3--:R-:W-:Y:S01]  /*16150*/  FFMA R5, R5, UR22, R4 ;  /* 0x0000001605057c23 */ /* 0x008fe20008000004 */
[----:B------:R-:W-:-:S04]  /*16160*/  IADD3 R4, P3, R36, UR10, RZ ;  /* 0x0000000a24047c10 */ /* 0x000fc8000ff7e0ff */
[----:B0-----:R-:W-:Y:S02]  /*16170*/  F2FP.SATFINITE.E5M2.F32.PACK_AB_MERGE_C R7, RZ, R5, RZ ;  /* 0x00000005ff07723e */ /* 0x001fe400048060ff */
[----:B------:R-:W-:-:S03]  /*16180*/  IADD3.X R5, R37, UR11, R33, P3, !PT ;  /* 0x0000000b25057c10 */ /* 0x000fc60009ffe421 */
[----:B------:R0:W-:Y:S01]  /*16190*/  @!P2 STG.E.U8 desc[UR20][R28.64+0x1], R7 ;  /* 0x000001071c00a986 */ /* 0x0001e2000c101114 */
[----:B------:R-:W-:Y:S05]  /*161a0*/  @P5 BRA `(.L_x_301) ;  /* 0x0000000000045947 */ /* 0x000fea0003800000 */
[----:B------:R3:W5:Y:S02]  /*161b0*/  LDG.E.U8 R6, desc[UR20][R4.64] ;  /* 0x0000001404067981 */ /* 0x000764000c1e1100 */
.L_x_301:
[----:B------:R-:W-:Y:S05]  /*161c0*/  BSYNC B1 ;  /* 0x0000000000017941 */ /* 0x000fea0003800000 */
.L_x_300:
        /* <DEDUP_REMOVED lines=13> */
.L_x_303:
[----:B------:R-:W-:Y:S05]  /*162a0*/  BSYNC B1 ;  /* 0x0000000000017941 */ /* 0x000fea0003800000 */
.L_x_302:
        /* <DEDUP_REMOVED lines=13> */
.L_x_305:
[----:B------:R-:W-:Y:S05]  /*16380*/  BSYNC B1 ;  /* 0x0000000000017941 */ /* 0x000fea0003800000 */
.L_x_304:
        /* <DEDUP_REMOVED lines=13> */
.L_x_307:
[----:B------:R-:W-:Y:S05]  /*16460*/  BSYNC B1 ;  /* 0x0000000000017941 */ /* 0x000fea0003800000 */
.L_x_306:
        /* <DEDUP_REMOVED lines=13> */
.L_x_309:
[----:B------:R-:W-:Y:S05]  /*16540*/  BSYNC B1 ;  /* 0x0000000000017941 */ /* 0x000fea0003800000 */
.L_x_308:
        /* <DEDUP_REMOVED lines=13> */
.L_x_311:
[----:B------:R-:W-:Y:S05]  /*16620*/  BSYNC B1 ;  /* 0x0000000000017941 */ /* 0x000fea0003800000 */
.L_x_310:
        /* <DEDUP_REMOVED lines=13> */
.L_x_313:
[----:B------:R-:W-:Y:S05]  /*16700*/  BSYNC B1 ;  /* 0x0000000000017941 */ /* 0x000fea0003800000 */
.L_x_312:
        /* <DEDUP_REMOVED lines=13> */
.L_x_315:
[----:B------:R-:W-:Y:S05]  /*167e0*/  BSYNC B1 ;  /* 0x0000000000017941 */ /* 0x000fea0003800000 */
.L_x_314:
        /* <DEDUP_REMOVED lines=13> */
.L_x_317:
[----:B------:R-:W-:Y:S05]  /*168c0*/  BSYNC B1 ;  /* 0x0000000000017941 */ /* 0x000fea0003800000 */
.L_x_316:
        /* <DEDUP_REMOVED lines=13> */
.L_x_319:
[----:B------:R-:W-:Y:S05]  /*169a0*/  BSYNC B1 ;  /* 0x0000000000017941 */ /* 0x000fea0003800000 */
.L_x_318:
        /* <DEDUP_REMOVED lines=13> */
.L_x_321:
[----:B------:R-:W-:Y:S05]  /*16a80*/  BSYNC B1 ;  /* 0x0000000000017941 */ /* 0x000fea0003800000 */
.L_x_320:
        /* <DEDUP_REMOVED lines=13> */
.L_x_323:
[----:B------:R-:W-:Y:S05]  /*16b60*/  BSYNC B1 ;  /* 0x0000000000017941 */ /* 0x000fea0003800000 */
.L_x_322:
        /* <DEDUP_REMOVED lines=13> */
.L_x_325:
[----:B------:R-:W-:Y:S05]  /*16c40*/  BSYNC B1 ;  /* 0x0000000000017941 */ /* 0x000fea0003800000 */
.L_x_324:
        /* <DEDUP_REMOVED lines=13> */
.L_x_327:
[----:B------:R-:W-:Y:S05]  /*16d20*/  BSYNC B1 ;  /* 0x0000000000017941 */ /* 0x000fea0003800000 */
.L_x_326:
        /* <DEDUP_REMOVED lines=13> */
.L_x_329:
[----:B------:R-:W-:Y:S05]  /*16e00*/  BSYNC B1 ;  /* 0x0000000000017941 */ /* 0x000fea0003800000 */
.L_x_328:
        /* <DEDUP_REMOVED lines=13> */
.L_x_331:
[----:B------:R-:W-:Y:S05]  /*16ee0*/  BSYNC B1 ;  /* 0x0000000000017941 */ /* 0x000fea0003800000 */
.L_x_330:
        /* <DEDUP_REMOVED lines=13> */
.L_x_333:
[----:B------:R-:W-:Y:S05]  /*16fc0*/  BSYNC B1 ;  /* 0x0000000000017941 */ /* 0x000fea0003800000 */
.L_x_332:
        /* <DEDUP_REMOVED lines=13> */
.L_x_335:
[----:B------:R-:W-:Y:S05]  /*170a0*/  BSYNC B1 ;  /* 0x0000000000017941 */ /* 0x000fea0003800000 */
.L_x_334:
        /* <DEDUP_REMOVED lines=13> */
.L_x_337:
[----:B------:R-:W-:Y:S05]  /*17180*/  BSYNC B1 ;  /* 0x0000000000017941 */ /* 0x000fea0003800000 */
.L_x_336:
        /* <DEDUP_REMOVED lines=13> */
.L_x_339:
[----:B------:R-:W-:Y:S05]  /*17260*/  BSYNC B1 ;  /* 0x0000000000017941 */ /* 0x000fea0003800000 */
.L_x_338:
        /* <DEDUP_REMOVED lines=13> */
.L_x_341:
[----:B------:R-:W-:Y:S05]  /*17340*/  BSYNC B1 ;  /* 0x0000000000017941 */ /* 0x000fea0003800000 */
.L_x_340:
        /* <DEDUP_REMOVED lines=13> */
.L_x_343:
[----:B------:R-:W-:Y:S05]  /*17420*/  BSYNC B1 ;  /* 0x0000000000017941 */ /* 0x000fea0003800000 */
.L_x_342:
        /* <DEDUP_REMOVED lines=13> */
.L_x_345:
[----:B------:R-:W-:Y:S05]  /*17500*/  BSYNC B1 ;  /* 0x0000000000017941 */ /* 0x000fea0003800000 */
.L_x_344:
        /* <DEDUP_REMOVED lines=13> */
.L_x_347:
[----:B------:R-:W-:Y:S05]  /*175e0*/  BSYNC B1 ;  /* 0x0000000000017941 */ /* 0x000fea0003800000 */
.L_x_346:
        /* <DEDUP_REMOVED lines=13> */
.L_x_349:
[----:B------:R-:W-:Y:S05]  /*176c0*/  BSYNC B1 ;  /* 0x0000000000017941 */ /* 0x000fea0003800000 */
.L_x_348:
        /* <DEDUP_REMOVED lines=13> */
.L_x_351:
[----:B------:R-:W-:Y:S05]  /*177a0*/  BSYNC B1 ;  /* 0x0000000000017941 */ /* 0x000fea0003800000 */
.L_x_350:
        /* <DEDUP_REMOVED lines=13> */
.L_x_353:
[----:B------:R-:W-:Y:S05]  /*17880*/  BSYNC B1 ;  /* 0x0000000000017941 */ /* 0x000fea0003800000 */
.L_x_352:
        /* <DEDUP_REMOVED lines=13> */
.L_x_355:
[----:B------:R-:W-:Y:S05]  /*17960*/  BSYNC B1 ;  /* 0x0000000000017941 */ /* 0x000fea0003800000 */
.L_x_354:
        /* <DEDUP_REMOVED lines=13> */
.L_x_357:
[----:B------:R-:W-:Y:S05]  /*17a40*/  BSYNC B1 ;  /* 0x0000000000017941 */ /* 0x000fea0003800000 */
.L_x_356:
        /* <DEDUP_REMOVED lines=13> */
.L_x_359:
[----:B------:R-:W-:Y:S05]  /*17b20*/  BSYNC B1 ;  /* 0x0000000000017941 */ /* 0x000fea0003800000 */
.L_x_358:
        /* <DEDUP_REMOVED lines=13> */
.L_x_361:
[----:B------:R-:W-:Y:S05]  /*17c00*/  BSYNC B1 ;  /* 0x0000000000017941 */ /* 0x000fea0003800000 */
.L_x_360:
        /* <DEDUP_REMOVED lines=13> */
.L_x_363:
[----:B------:R-:W-:Y:S05]  /*17ce0*/  BSYNC B1 ;  /* 0x0000000000017941 */ /* 0x000fea0003800000 */
.L_x_362:
        /* <DEDUP_REMOVED lines=13> */
.L_x_365:
[----:B------:R-:W-:Y:S05]  /*17dc0*/  BSYNC B1 ;  /* 0x0000000000017941 */ /* 0x000fea0003800000 */
.L_x_364:
        /* <DEDUP_REMOVED lines=13> */
.L_x_367:
[----:B------:R-:W-:Y:S05]  /*17ea0*/  BSYNC B1 ;  /* 0x0000000000017941 */ /* 0x000fea0003800000 */
.L_x_366:
        /* <DEDUP_REMOVED lines=13> */
.L_x_369:
[----:B------:R-:W-:Y:S05]  /*17f80*/  BSYNC B1 ;  /* 0x0000000000017941 */ /* 0x000fea0003800000 */
.L_x_368:
        /* <DEDUP_REMOVED lines=13> */
.L_x_371:
[----:B------:R-:W-:Y:S05]  /*18060*/  BSYNC B1 ;  /* 0x0000000000017941 */ /* 0x000fea0003800000 */
.L_x_370:
        /* <DEDUP_REMOVED lines=13> */
.L_x_373:
[----:B------:R-:W-:Y:S05]  /*18140*/  BSYNC B1 ;  /* 0x0000000000017941 */ /* 0x000fea0003800000 */
.L_x_372:
        /* <DEDUP_REMOVED lines=13> */
.L_x_375:
[----:B------:R-:W-:Y:S05]  /*18220*/  BSYNC B1 ;  /* 0x0000000000017941 */ /* 0x000fea0003800000 */
.L_x_374:
        /* <DEDUP_REMOVED lines=13> */
.L_x_377:
[----:B------:R-:W-:Y:S05]  /*18300*/  BSYNC B1 ;  /* 0x0000000000017941 */ /* 0x000fea0003800000 */
.L_x_376:
        /* <DEDUP_REMOVED lines=13> */
.L_x_379:
[----:B------:R-:W-:Y:S05]  /*183e0*/  BSYNC B1 ;  /* 0x0000000000017941 */ /* 0x000fea0003800000 */
.L_x_378:
        /* <DEDUP_REMOVED lines=13> */
.L_x_381:
[----:B------:R-:W-:Y:S05]  /*184c0*/  BSYNC B1 ;  /* 0x0000000000017941 */ /* 0x000fea0003800000 */
.L_x_380:
        /* <DEDUP_REMOVED lines=13> */
.L_x_383:
[----:B------:R-:W-:Y:S05]  /*185a0*/  BSYNC B1 ;  /* 0x0000000000017941 */ /* 0x000fea0003800000 */
.L_x_382:
        /* <DEDUP_REMOVED lines=13> */
.L_x_385:
[----:B------:R-:W-:Y:S05]  /*18680*/  BSYNC B1 ;  /* 0x0000000000017941 */ /* 0x000fea0003800000 */
.L_x_384:
        /* <DEDUP_REMOVED lines=13> */
.L_x_387:
[----:B------:R-:W-:Y:S05]  /*18760*/  BSYNC B1 ;  /* 0x0000000000017941 */ /* 0x000fea0003800000 */
.L_x_386:
        /* <DEDUP_REMOVED lines=13> */
.L_x_389:
[----:B------:R-:W-:Y:S05]  /*18840*/  BSYNC B1 ;  /* 0x0000000000017941 */ /* 0x000fea0003800000 */
.L_x_388:
        /* <DEDUP_REMOVED lines=13> */
.L_x_391:
[----:B------:R-:W-:Y:S05]  /*18920*/  BSYNC B1 ;  /* 0x0000000000017941 */ /* 0x000fea0003800000 */
.L_x_390:
        /* <DEDUP_REMOVED lines=13> */
.L_x_393:
[----:B------:R-:W-:Y:S05]  /*18a00*/  BSYNC B1 ;  /* 0x0000000000017941 */ /* 0x000fea0003800000 */
.L_x_392:
        /* <DEDUP_REMOVED lines=13> */
.L_x_395:
[----:B------:R-:W-:Y:S05]  /*18ae0*/  BSYNC B1 ;  /* 0x0000000000017941 */ /* 0x000fea0003800000 */
.L_x_394:
        /* <DEDUP_REMOVED lines=13> */
.L_x_397:
[----:B------:R-:W-:Y:S05]  /*18bc0*/  BSYNC B1 ;  /* 0x0000000000017941 */ /* 0x000fea0003800000 */
.L_x_396:
        /* <DEDUP_REMOVED lines=13> */
.L_x_399:
[----:B------:R-:W-:Y:S05]  /*18ca0*/  BSYNC B1 ;  /* 0x0000000000017941 */ /* 0x000fea0003800000 */
.L_x_398:
        /* <DEDUP_REMOVED lines=13> */
.L_x_401:
[----:B------:R-:W-:Y:S05]  /*18d80*/  BSYNC B1 ;  /* 0x0000000000017941 */ /* 0x000fea0003800000 */
.L_x_400:
        /* <DEDUP_REMOVED lines=13> */
.L_x_403:
[----:B------:R-:W-:Y:S05]  /*18e60*/  BSYNC B1 ;  /* 0x0000000000017941 */ /* 0x000fea0003800000 */
.L_x_402:
        /* <DEDUP_REMOVED lines=13> */
.L_x_405:
[----:B------:R-:W-:Y:S05]  /*18f40*/  BSYNC B1 ;  /* 0x0000000000017941 */ /* 0x000fea0003800000 */
.L_x_404:
        /* <DEDUP_REMOVED lines=13> */
.L_x_407:
[----:B------:R-:W-:Y:S05]  /*19020*/  BSYNC B1 ;  /* 0x0000000000017941 */ /* 0x000fea0003800000 */
.L_x_406:
        /* <DEDUP_REMOVED lines=13> */
.L_x_409:
[----:B------:R-:W-:Y:S05]  /*19100*/  BSYNC B1 ;  /* 0x0000000000017941 */ /* 0x000fea0003800000 */
.L_x_408:
        /* <DEDUP_REMOVED lines=13> */
.L_x_411:
[----:B------:R-:W-:Y:S05]  /*191e0*/  BSYNC B1 ;  /* 0x0000000000017941 */ /* 0x000fea0003800000 */
.L_x_410:
        /* <DEDUP_REMOVED lines=13> */
.L_x_413:
[----:B------:R-:W-:Y:S05]  /*192c0*/  BSYNC B1 ;  /* 0x0000000000017941 */ /* 0x000fea0003800000 */
.L_x_412:
        /* <DEDUP_REMOVED lines=13> */
.L_x_415:
[----:B------:R-:W-:Y:S05]  /*193a0*/  BSYNC B1 ;  /* 0x0000000000017941 */ /* 0x000fea0003800000 */
.L_x_414:
        /* <DEDUP_REMOVED lines=13> */
.L_x_417:
[----:B------:R-:W-:Y:S05]  /*19480*/  BSYNC B1 ;  /* 0x0000000000017941 */ /* 0x000fea0003800000 */
.L_x_416:
        /* <DEDUP_REMOVED lines=13> */
.L_x_419:
[----:B------:R-:W-:Y:S05]  /*19560*/  BSYNC B1 ;  /* 0x0000000000017941 */ /* 0x000fea0003800000 */
.L_x_418:
        /* <DEDUP_REMOVED lines=13> */
.L_x_421:
[----:B------:R-:W-:Y:S05]  /*19640*/  BSYNC B1 ;  /* 0x0000000000017941 */ /* 0x000fea0003800000 */
.L_x_420:
        /* <DEDUP_REMOVED lines=13> */
.L_x_423:
[----:B------:R-:W-:Y:S05]  /*19720*/  BSYNC B1 ;  /* 0x0000000000017941 */ /* 0x000fea0003800000 */
.L_x_422:
        /* <DEDUP_REMOVED lines=13> */
.L_x_425:
[----:B------:R-:W-:Y:S05]  /*19800*/  BSYNC B1 ;  /* 0x0000000000017941 */ /* 0x000fea0003800000 */
.L_x_424:
        /* <DEDUP_REMOVED lines=13> */
.L_x_427:
[----:B------:R-:W-:Y:S05]  /*198e0*/  BSYNC B1 ;  /* 0x0000000000017941 */ /* 0x000fea0003800000 */
.L_x_426:
        /* <DEDUP_REMOVED lines=13> */
.L_x_429:
[----:B------:R-:W-:Y:S05]  /*199c0*/  BSYNC B1 ;  /* 0x0000000000017941 */ /* 0x000fea0003800000 */
.L_x_428:
        /* <DEDUP_REMOVED lines=13> */
.L_x_431:
[----:B------:R-:W-:Y:S05]  /*19aa0*/  BSYNC B1 ;  /* 0x0000000000017941 */ /* 0x000fea0003800000 */
.L_x_430:
        /* <DEDUP_REMOVED lines=13> */
.L_x_433:
[----:B------:R-:W-:Y:S05]  /*19b80*/  BSYNC B1 ;  /* 0x0000000000017941 */ /* 0x000fea0003800000 */
.L_x_432:
        /* <DEDUP_REMOVED lines=13> */
.L_x_435:
[----:B------:R-:W-:Y:S05]  /*19c60*/  BSYNC B1 ;  /* 0x0000000000017941 */ /* 0x000fea0003800000 */
.L_x_434:
        /* <DEDUP_REMOVED lines=13> */
.L_x_437:
[----:B------:R-:W-:Y:S05]  /*19d40*/  BSYNC B1 ;  /* 0x0000000000017941 */ /* 0x000fea0003800000 */
.L_x_436:
        /* <DEDUP_REMOVED lines=13> */
.L_x_439:
[----:B------:R-:W-:Y:S05]  /*19e20*/  BSYNC B1 ;  /* 0x0000000000017941 */ /* 0x000fea0003800000 */
.L_x_438:
        /* <DEDUP_REMOVED lines=13> */
.L_x_441:
[----:B------:R-:W-:Y:S05]  /*19f00*/  BSYNC B1 ;  /* 0x0000000000017941 */ /* 0x000fea0003800000 */
.L_x_440:
        /* <DEDUP_REMOVED lines=13> */
.L_x_443:
[----:B------:R-:W-:Y:S05]  /*19fe0*/  BSYNC B1 ;  /* 0x0000000000017941 */ /* 0x000fea0003800000 */
.L_x_442:
        /* <DEDUP_REMOVED lines=13> */
.L_x_445:
[----:B------:R-:W-:Y:S05]  /*1a0c0*/  BSYNC B1 ;  /* 0x0000000000017941 */ /* 0x000fea0003800000 */
.L_x_444:
        /* <DEDUP_REMOVED lines=13> */
.L_x_447:
[----:B------:R-:W-:Y:S05]  /*1a1a0*/  BSYNC B1 ;  /* 0x0000000000017941 */ /* 0x000fea0003800000 */
.L_x_446:
        /* <DEDUP_REMOVED lines=13> */
.L_x_449:
[----:B------:R-:W-:Y:S05]  /*1a280*/  BSYNC B1 ;  /* 0x0000000000017941 */ /* 0x000fea0003800000 */
.L_x_448:
        /* <DEDUP_REMOVED lines=13> */
.L_x_451:
[----:B------:R-:W-:Y:S05]  /*1a360*/  BSYNC B1 ;  /* 0x0000000000017941 */ /* 0x000fea0003800000 */
.L_x_450:
        /* <DEDUP_REMOVED lines=13> */
.L_x_453:
[----:B------:R-:W-:Y:S05]  /*1a440*/  BSYNC B1 ;  /* 0x0000000000017941 */ /* 0x000fea0003800000 */
.L_x_452:
        /* <DEDUP_REMOVED lines=13> */
.L_x_455:
[----:B------:R-:W-:Y:S05]  /*1a520*/  BSYNC B1 ;  /* 0x0000000000017941 */ /* 0x000fea0003800000 */
.L_x_454:
        /* <DEDUP_REMOVED lines=13> */
.L_x_457:
[----:B------:R-:W-:Y:S05]  /*1a600*/  BSYNC B1 ;  /* 0x0000000000017941 */ /* 0x000fea0003800000 */
.L_x_456:
        /* <DEDUP_REMOVED lines=13> */
.L_x_459:
[----:B------:R-:W-:Y:S05]  /*1a6e0*/  BSYNC B1 ;  /* 0x0000000000017941 */ /* 0x000fea0003800000 */
.L_x_458:
        /* <DEDUP_REMOVED lines=13> */
.L_x_461:
[----:B------:R-:W-:Y:S05]  /*1a7c0*/  BSYNC B1 ;  /* 0x0000000000017941 */ /* 0x000fea0003800000 */
.L_x_460:
        /* <DEDUP_REMOVED lines=13> */
.L_x_463:
[----:B------:R-:W-:Y:S05]  /*1a8a0*/  BSYNC B1 ;  /* 0x0000000000017941 */ /* 0x000fea0003800000 */
.L_x_462:
        /* <DEDUP_REMOVED lines=13> */
.L_x_465:
[----:B------:R-:W-:Y:S05]  /*1a980*/  BSYNC B1 ;  /* 0x0000000000017941 */ /* 0x000fea0003800000 */
.L_x_464:
        /* <DEDUP_REMOVED lines=13> */
.L_x_467:
[----:B------:R-:W-:Y:S05]  /*1aa60*/  BSYNC B1 ;  /* 0x0000000000017941 */ /* 0x000fea0003800000 */
.L_x_466:
        /* <DEDUP_REMOVED lines=13> */
.L_x_469:
[----:B------:R-:W-:Y:S05]  /*1ab40*/  BSYNC B1 ;  /* 0x0000000000017941 */ /* 0x000fea0003800000 */
.L_x_468:
        /* <DEDUP_REMOVED lines=13> */
.L_x_471:
[----:B------:R-:W-:Y:S05]  /*1ac20*/  BSYNC B1 ;  /* 0x0000000000017941 */ /* 0x000fea0003800000 */
.L_x_470:
        /* <DEDUP_REMOVED lines=13> */
.L_x_473:
[----:B------:R-:W-:Y:S05]  /*1ad00*/  BSYNC B1 ;  /* 0x0000000000017941 */ /* 0x000fea0003800000 */
.L_x_472:
        /* <DEDUP_REMOVED lines=13> */
.L_x_475:
[----:B------:R-:W-:Y:S05]  /*1ade0*/  BSYNC B1 ;  /* 0x0000000000017941 */ /* 0x000fea0003800000 */
.L_x_474:
        /* <DEDUP_REMOVED lines=13> */
.L_x_477:
[----:B------:R-:W-:Y:S05]  /*1aec0*/  BSYNC B1 ;  /* 0x0000000000017941 */ /* 0x000fea0003800000 */
.L_x_476:
        /* <DEDUP_REMOVED lines=13> */
.L_x_479:
[----:B------:R-:W-:Y:S05]  /*1afa0*/  BSYNC B1 ;  /* 0x0000000000017941 */ /* 0x000fea0003800000 */
.L_x_478:
        /* <DEDUP_REMOVED lines=13> */
.L_x_481:
[----:B------:R-:W-:Y:S05]  /*1b080*/  BSYNC B1 ;  /* 0x0000000000017941 */ /* 0x000fea0003800000 */
.L_x_480:
        /* <DEDUP_REMOVED lines=13> */
.L_x_483:
[----:B------:R-:W-:Y:S05]  /*1b160*/  BSYNC B1 ;  /* 0x0000000000017941 */ /* 0x000fea0003800000 */
.L_x_482:
        /* <DEDUP_REMOVED lines=13> */
.L_x_485:
[----:B------:R-:W-:Y:S05]  /*1b240*/  BSYNC B1 ;  /* 0x0000000000017941 */ /* 0x000fea0003800000 */
.L_x_484:
        /* <DEDUP_REMOVED lines=13> */
.L_x_487:
[----:B------:R-:W-:Y:S05]  /*1b320*/  BSYNC B1 ;  /* 0x0000000000017941 */ /* 0x000fea0003800000 */
.L_x_486:
        /* <DEDUP_REMOVED lines=13> */
.L_x_489:
[----:B------:R-:W-:Y:S05]  /*1b400*/  BSYNC B1 ;  /* 0x0000000000017941 */ /* 0x000fea0003800000 */
.L_x_488:
        /* <DEDUP_REMOVED lines=13> */
.L_x_491:
[----:B------:R-:W-:Y:S05]  /*1b4e0*/  BSYNC B1 ;  /* 0x0000000000017941 */ /* 0x000fea0003800000 */
.L_x_490:
        /* <DEDUP_REMOVED lines=13> */
.L_x_493:
[----:B------:R-:W-:Y:S05]  /*1b5c0*/  BSYNC B1 ;  /* 0x0000000000017941 */ /* 0x000fea0003800000 */
.L_x_492:
        /* <DEDUP_REMOVED lines=13> */
.L_x_495:
[----:B------:R-:W-:Y:S05]  /*1b6a0*/  BSYNC B1 ;  /* 0x0000000000017941 */ /* 0x000fea0003800000 */
.L_x_494:
        /* <DEDUP_REMOVED lines=13> */
.L_x_497:
[----:B------:R-:W-:Y:S05]  /*1b780*/  BSYNC B1 ;  /* 0x0000000000017941 */ /* 0x000fea0003800000 */
.L_x_496:
        /* <DEDUP_REMOVED lines=13> */
.L_x_499:
[----:B------:R-:W-:Y:S05]  /*1b860*/  BSYNC B1 ;  /* 0x0000000000017941 */ /* 0x000fea0003800000 */
.L_x_498:
        /* <DEDUP_REMOVED lines=13> */
.L_x_501:
[----:B------:R-:W-:Y:S05]  /*1b940*/  BSYNC B1 ;  /* 0x0000000000017941 */ /* 0x000fea0003800000 */
.L_x_500:
        /* <DEDUP_REMOVED lines=13> */
.L_x_503:
[----:B------:R-:W-:Y:S05]  /*1ba20*/  BSYNC B1 ;  /* 0x0000000000017941 */ /* 0x000fea0003800000 */
.L_x_502:
        /* <DEDUP_REMOVED lines=13> */
.L_x_505:
[----:B------:R-:W-:Y:S05]  /*1bb00*/  BSYNC B1 ;  /* 0x0000000000017941 */ /* 0x000fea0003800000 */
.L_x_504:
        /* <DEDUP_REMOVED lines=13> */
.L_x_507:
[----:B------:R-:W-:Y:S05]  /*1bbe0*/  BSYNC B1 ;  /* 0x0000000000017941 */ /* 0x000fea0003800000 */
.L_x_506:
        /* <DEDUP_REMOVED lines=13> */
.L_x_509:
[----:B------:R-:W-:Y:S05]  /*1bcc0*/  BSYNC B1 ;  /* 0x0000000000017941 */ /* 0x000fea0003800000 */
.L_x_508:
        /* <DEDUP_REMOVED lines=13> */
.L_x_511:
[----:B------:R-:W-:Y:S05]  /*1bda0*/  BSYNC B1 ;  /* 0x0000000000017941 */ /* 0x000fea0003800000 */
.L_x_510:
        /* <DEDUP_REMOVED lines=13> */
.L_x_513:
[----:B------:R-:W-:Y:S05]  /*1be80*/  BSYNC B1 ;  /* 0x0000000000017941 */ /* 0x000fea0003800000 */
.L_x_512:
        /* <DEDUP_REMOVED lines=13> */
.L_x_515:
[----:B------:R-:W-:Y:S05]  /*1bf60*/  BSYNC B1 ;  /* 0x0000000000017941 */ /* 0x000fea0003800000 */
.L_x_514:
        /* <DEDUP_REMOVED lines=13> */
.L_x_517:
[----:B------:R-:W-:Y:S05]  /*1c040*/  BSYNC B1 ;  /* 0x0000000000017941 */ /* 0x000fea0003800000 */
.L_x_516:
        /* <DEDUP_REMOVED lines=13> */
.L_x_519:
[----:B------:R-:W-:Y:S05]  /*1c120*/  BSYNC B1 ;  /* 0x0000000000017941 */ /* 0x000fea0003800000 */
.L_x_518:
        /* <DEDUP_REMOVED lines=13> */
.L_x_521:
[----:B------:R-:W-:Y:S05]  /*1c200*/  BSYNC B1 ;  /* 0x0000000000017941 */ /* 0x000fea0003800000 */
.L_x_520:
        /* <DEDUP_REMOVED lines=13> */
.L_x_523:
[----:B------:R-:W-:Y:S05]  /*1c2e0*/  BSYNC B1 ;  /* 0x0000000000017941 */ /* 0x000fea0003800000 */
.L_x_522:
        /* <DEDUP_REMOVED lines=13> */
.L_x_525:
[----:B------:R-:W-:Y:S05]  /*1c3c0*/  BSYNC B1 ;  /* 0x0000000000017941 */ /* 0x000fea0003800000 */
.L_x_524:
        /* <DEDUP_REMOVED lines=13> */
.L_x_527:
[----:B------:R-:W-:Y:S05]  /*1c4a0*/  BSYNC B1 ;  /* 0x0000000000017941 */ /* 0x000fea0003800000 */
.L_x_526:
        /* <DEDUP_REMOVED lines=13> */
.L_x_529:
[----:B------:R-:W-:Y:S05]  /*1c580*/  BSYNC B1 ;  /* 0x0000000000017941 */ /* 0x000fea0003800000 */
.L_x_528:
        /* <DEDUP_REMOVED lines=13> */
.L_x_531:
[----:B------:R-:W-:Y:S05]  /*1c660*/  BSYNC B1 ;  /* 0x0000000000017941 */ /* 0x000fea0003800000 */
.L_x_530:
        /* <DEDUP_REMOVED lines=13> */
.L_x_533:
[----:B------:R-:W-:Y:S05]  /*1c740*/  BSYNC B1 ;  /* 0x0000000000017941 */ /* 0x000fea0003800000 */
.L_x_532:
        /* <DEDUP_REMOVED lines=13> */
.L_x_535:
[----:B------:R-:W-:Y:S05]  /*1c820*/  BSYNC B1 ;  /* 0x0000000000017941 */ /* 0x000fea0003800000 */
.L_x_534:
        /* <DEDUP_REMOVED lines=13> */
.L_x_537:
[----:B------:R-:W-:Y:S05]  /*1c900*/  BSYNC B1 ;  /* 0x0000000000017941 */ /* 0x000fea0003800000 */
.L_x_536:
        /* <DEDUP_REMOVED lines=13> */
.L_x_539:
[----:B------:R-:W-:Y:S05]  /*1c9e0*/  BSYNC B1 ;  /* 0x0000000000017941 */ /* 0x000fea0003800000 */
.L_x_538:
        /* <DEDUP_REMOVED lines=13> */
.L_x_541:
[----:B------:R-:W-:Y:S05]  /*1cac0*/  BSYNC B1 ;  /* 0x0000000000017941 */ /* 0x000fea0003800000 */
.L_x_540:
        /* <DEDUP_REMOVED lines=13> */
.L_x_543:
[----:B------:R-:W-:Y:S05]  /*1cba0*/  BSYNC B1 ;  /* 0x0000000000017941 */ /* 0x000fea0003800000 */
.L_x_542:
        /* <DEDUP_REMOVED lines=13> */
.L_x_545:
[----:B------:R-:W-:Y:S05]  /*1cc80*/  BSYNC B1 ;  /* 0x0000000000017941 */ /* 0x000fea0003800000 */
.L_x_544:
        /* <DEDUP_REMOVED lines=13> */
.L_x_547:
[----:B------:R-:W-:Y:S05]  /*1cd60*/  BSYNC B1 ;  /* 0x0000000000017941 */ /* 0x000fea0003800000 */
.L_x_546:
[----:B--234-:R-:W2:Y:S01]  /*1cd70*/  LDL.LU R3, [R1+0x44c] ;  /* 0x00044c0001037983 */ /* 0x01cea20000300800 */
        /* <DEDUP_REMOVED lines=12> */
.L_x_549:
[----:B------:R-:W-:Y:S05]  /*1ce40*/  BSYNC B1 ;  /* 0x0000000000017941 */ /* 0x000fea0003800000 */
.L_x_548:
[----:B--2---:R-:W2:Y:S01]  /*1ce50*/  LDL.LU R3, [R1+0x450] ;  /* 0x0004500001037983 */ /* 0x004ea20000300800 */
        /* <DEDUP_REMOVED lines=12> */
.L_x_551:
[----:B------:R-:W-:Y:S05]  /*1cf20*/  BSYNC B1 ;  /* 0x0000000000017941 */ /* 0x000fea0003800000 */
.L_x_550:
[----:B------:R-:W-:Y:S05]  /*1cf30*/  @P1 BRA `(.L_x_552) ;  /* 0x00000048008c1947 */ /* 0x000fea0003800000 */
[----:B------:R-:W2:Y:S01]  /*1cf40*/  LDL.LU R2, [R1+0x454] ;  /* 0x0004540001027983 */ /* 0x000ea20000300800 */
[----:B-----5:R-:W-:-:S04]  /*1cf50*/  LOP3.LUT R0, R0, 0xff, RZ, 0xc0, !PT ;  /* 0x000000ff00007812 */ /* 0x020fc800078ec0ff */
[----:B------:R-:W-:-:S05]  /*1cf60*/  F2FP.F16.E5M2.UNPACK_B R0, R0 ;  /* 0x00000000ff00723e */ /* 0x000fca00020004ff */
[----:B------:R-:W-:-:S05]  /*1cf70*/  HADD2.F32 R0, -RZ, R0.H0_H0 ;  /* 0x20000000ff007230 */ /* 0x000fca0000004100 */
[----:B------:R-:W-:-:S04]  /*1cf80*/  FMUL R0, R0, UR23 ;  /* 0x0000001700007c20 */ /* 0x000fc80008400000 */
[----:B--2---:R-:W-:-:S05]  /*1cf90*/  FFMA R0, R2, UR22, R0 ;  /* 0x0000001602007c23 */ /* 0x004fca0008000000 */
[----:B------:R-:W-:-:S05]  /*1cfa0*/  F2FP.SATFINITE.E5M2.F32.PACK_AB_MERGE_C R3, RZ, R0, RZ ;  /* 0x00000000ff03723e */ /* 0x000fca00048060ff */
[----:B------:R2:W-:Y:S01]  /*1cfb0*/  STG.E.U8 desc[UR20][R26.64+0xf9], R3 ;  /* 0x0000f9031a007986 */ /* 0x0005e2000c101114 */
[----:B------:R-:W-:Y:S05]  /*1cfc0*/  BRA `(.L_x_552) ;  /* 0x0000004800687947 */ /* 0x000fea0003800000 */
.L_x_39:
[----:B------:R-:W-:Y:S01]  /*1cfd0*/  ISETP.GE.AND P3, PT, R32, 0x1, PT ;  /* 0x000000012000780c */ /* 0x000fe20003f66270 */
[----:B------:R-:W-:Y:S01]  /*1cfe0*/  FMUL R4, R4, UR22 ;  /* 0x0000001604047c20 */ /* 0x000fe20008400000 */
[----:B------:R-:W2:Y:S02]  /*1cff0*/  LDL.LU R35, [R1+0x200] ;  /* 0x0002000001237983 */ /* 0x000ea40000300800 */
[----:B------:R-:W-:Y:S02]  /*1d000*/  ISETP.LT.OR P0, PT, R0, 0x1, !P3 ;  /* 0x000000010000780c */ /* 0x000fe40005f01670 */
[----:B------:R-:W-:Y:S01]  /*1d010*/  F2FP.SATFINITE.E5M2.F32.PACK_AB_MERGE_C R4, RZ, R4, RZ ;  /* 0x00000004ff04723e */ /* 0x000fe200048060ff */
[----:B------:R-:W-:Y:S01]  /*1d020*/  FMUL R5, R5, UR22 ;  /* 0x0000001605057c20 */ /* 0x000fe20008400000 */
[----:B------:R-:W-:Y:S01]  /*1d030*/  ISETP.GE.AND P2, PT, R32, 0x9, PT ;  /* 0x000000092000780c */ /* 0x000fe20003f46270 */
[----:B------:R-:W-:Y:S01]  /*1d040*/  FMUL R6, R6, UR22 ;  /* 0x0000001606067c20 */ /* 0x000fe20008400000 */
[----:B------:R-:W-:Y:S01]  /*1d050*/  FMUL R7, R7, UR22 ;  /* 0x0000001607077c20 */ /* 0x000fe20008400000 */
[----:B------:R-:W-:Y:S01]  /*1d060*/  ISETP.LT.OR P1, PT, R0, 0x9, !P3 ;  /* 0x000000090000780c */ /* 0x000fe20005f21670 */
[----:B------:R-:W-:Y:S01]  /*1d070*/  FMUL R8, R8, UR22 ;  /* 0x0000001608087c20 */ /* 0x000fe20008400000 */
[----:B------:R-:W-:Y:S01]  /*1d080*/  ISETP.LT.OR P5, PT, R0, 0xa, !P3 ;  /* 0x0000000a0000780c */ /* 0x000fe20005fa1670 */
[----:B------:R-:W-:Y:S01]  /*1d090*/  FMUL R9, R9, UR22 ;  /* 0x0000001609097c20 */ /* 0x000fe20008400000 */
[----:B------:R-:W-:Y:S01]  /*1d0a0*/  FMUL R10, R10, UR22 ;  /* 0x000000160a0a7c20 */ /* 0x000fe20008400000 */
[----:B------:R-:W-:Y:S01]  /*1d0b0*/  FMUL R11, R11, UR22 ;  /* 0x000000160b0b7c20 */ /* 0x000fe20008400000 */
[----:B------:R-:W-:Y:S01]  /*1d0c0*/  @!P0 STG.E.U8 desc[UR20][R2.64], R4 ;  /* 0x0000000402008986 */ /* 0x000fe2000c101114 */
[----:B------:R-:W-:-:S02]  /*1d0d0*/  ISETP.LT.OR P0, PT, R0, 0x2, !P3 ;  /* 0x000000020000780c */ /* 0x000fc40005f01670 */
[----:B------:R-:W-:Y:S01]  /*1d0e0*/  F2FP.SATFINITE.E5M2.F32.PACK_AB_MERGE_C R5, RZ, R5, RZ ;  /* 0x00000005ff05723e */ /* 0x000fe200048060ff */
[----:B------:R-:W-:Y:S01]  /*1d0f0*/  FMUL R12, R12, UR22 ;  /* 0x000000160c0c7c20 */ /* 0x000fe20008400000 */
[----:B------:R-:W-:Y:S01]  /*1d100*/  F2FP.SATFINITE.E5M2.F32.PACK_AB_MERGE_C R6, RZ, R6, RZ ;  /* 0x00000006ff06723e */ /* 0x000fe200048060ff */
[----:B------:R-:W-:Y:S01]  /*1d110*/  FMUL R13, R13, UR22 ;  /* 0x000000160d0d7c20 */ /* 0x000fe20008400000 */
[----:B------:R-:W-:Y:S01]  /*1d120*/  FMUL R14, R14, UR22 ;  /* 0x000000160e0e7c20 */ /* 0x000fe20008400000 */
[----:B------:R-:W-:Y:S01]  /*1d130*/  FMUL R15, R15, UR22 ;  /* 0x000000160f0f7c20 */ /* 0x000fe20008400000 */
[----:B------:R-:W-:Y:S01]  /*1d140*/  FMUL R16, R16, UR22 ;  /* 0x0000001610107c20 */ /* 0x000fe20008400000 */
[----:B------:R-:W-:Y:S01]  /*1d150*/  FMUL R17, R17, UR22 ;  /* 0x0000001611117c20 */ /* 0x000fe20008400000 */
[----:B------:R-:W-:Y:S01]  /*1d160*/  FMUL R18, R18, UR22 ;  /* 0x0000001612127c20 */ /* 0x000fe20008400000 */
[----:B------:R-:W-:Y:S01]  /*1d170*/  FMUL R19, R19, UR22 ;  /* 0x0000001613137c20 */ /* 0x000fe20008400000 */
[----:B------:R-:W-:Y:S01]  /*1d180*/  FMUL R20, R20, UR22 ;  /* 0x0000001614147c20 */ /* 0x000fe20008400000 */
[----:B------:R0:W-:Y:S01]  /*1d190*/  @!P0 STG.E.U8 desc[UR20][R2.64+0x1], R5 ;  /* 0x0000010502008986 */ /* 0x0001e2000c101114 */
[----:B------:R-:W-:-:S02]  /*1d1a0*/  ISETP.LT.OR P0, PT, R0, 0x1, !P2 ;  /* 0x000000010000780c */ /* 0x000fc40005701670 */
[----:B------:R-:W-:Y:S01]  /*1d1b0*/  F2FP.SATFINITE.E5M2.F32.PACK_AB_MERGE_C R7, RZ, R7, RZ ;  /* 0x00000007ff07723e */ /* 0x000fe200048060ff */
[----:B------:R-:W-:Y:S01]  /*1d1c0*/  FMUL R21, R21, UR22 ;  /* 0x0000001615157c20 */ /* 0x000fe20008400000 */
[----:B------:R-:W-:Y:S01]  /*1d1d0*/  FMUL R22, R22, UR22 ;  /* 0x0000001616167c20 */ /* 0x000fe20008400000 */
[----:B------:R-:W4:Y:S08]  /*1d1e0*/  LDL.LU R34, [R1+0x204] ;  /* 0x0002040001227983 */ /* 0x000f300000300800 */
[----:B------:R-:W-:Y:S01]  /*1d1f0*/  @!P0 STG.E.U8 desc[UR20][R24.64], R6 ;  /* 0x0000000618008986 */ /* 0x000fe2000c101114 */
[----:B------:R-:W-:-:S02]  /*1d200*/  ISETP.LT.OR P0, PT, R0, 0x2, !P2 ;  /* 0x000000020000780c */ /* 0x000fc40005701670 */
[----:B------:R-:W-:Y:S01]  /*1d210*/  F2FP.SATFINITE.E5M2.F32.PACK_AB_MERGE_C R8, RZ, R8, RZ ;  /* 0x00000008ff08723e */ /* 0x000fe200048060ff */
[----:B------:R-:W5:Y:S01]  /*1d220*/  LDL.LU R38, [R1+0x208] ;  /* 0x0002080001267983 */ /* 0x000f620000300800 */
[----:B------:R-:W-:Y:S02]  /*1d230*/  F2FP.SATFINITE.E5M2.F32.PACK_AB_MERGE_C R9, RZ, R9, RZ ;  /* 0x00000009ff09723e */ /* 0x000fe400048060ff */
[----:B------:R-:W-:Y:S01]  /*1d240*/  F2FP.SATFINITE.E5M2.F32.PACK_AB_MERGE_C R10, RZ, R10, RZ ;  /* 0x0000000aff0a723e */ /* 0x000fe200048060ff */
[----:B------:R-:W-:Y:S01]  /*1d250*/  FMUL R23, R23, UR22 ;  /* 0x0000001617177c20 */ /* 0x000fe20008400000 */
[----:B------:R-:W-:Y:S01]  /*1d260*/  F2FP.SATFINITE.E5M2.F32.PACK_AB_MERGE_C R11, RZ, R11, RZ ;  /* 0x0000000bff0b723e */ /* 0x000fe200048060ff */
[----:B------:R-:W3:Y:S04]  /*1d270*/  LDL.LU R37, [R1+0x20c] ;  /* 0x00020c0001257983 */ /* 0x000ee80000300800 */
[----:B------:R1:W-:Y:S01]  /*1d280*/  @!P0 STG.E.U8 desc[UR20][R24.64+0x1], R7 ;  /* 0x0000010718008986 */ /* 0x0003e2000c101114 */
[----:B------:R-:W-:-:S03]  /*1d290*/  ISETP.LT.OR P0, PT, R0, 0x9, !P2 ;  /* 0x000000090000780c */ /* 0x000fc60005701670 */
[----:B------:R-:W-:Y:S01]  /*1d2a0*/  @!P1 STG.E.U8 desc[UR20][R2.64+0x8], R8 ;  /* 0x0000080802009986 */ /* 0x000fe2000c101114 */
[----:B------:R-:W-:-:S03]  /*1d2b0*/  ISETP.LT.OR P1, PT, R0, 0xa, !P2 ;  /* 0x0000000a0000780c */ /* 0x000fc60005721670 */
[----:B------:R-:W-:Y:S01]  /*1d2c0*/  @!P5 STG.E.U8 desc[UR20][R2.64+0x9], R9 ;  /* 0x000009090200d986 */ /* 0x000fe2000c101114 */
[----:B------:R-:W-:Y:S02]  /*1d2d0*/  ISETP.LT.OR P5, PT, R0, 0x11, !P3 ;  /* 0x000000110000780c */ /* 0x000fe40005fa1670 */
[----:B------:R-:W-:Y:S01]  /*1d2e0*/  F2FP.SATFINITE.E5M2.F32.PACK_AB_MERGE_C R12, RZ, R12, RZ ;  /* 0x0000000cff0c723e */ /* 0x000fe200048060ff */
[----:B------:R-:W-:Y:S01]  /*1d2f0*/  FMUL R152, R152, UR22 ;  /* 0x0000001698987c20 */ /* 0x000fe20008400000 */
[----:B------:R-:W-:Y:S01]  /*1d300*/  F2FP.SATFINITE.E5M2.F32.PACK_AB_MERGE_C R13, RZ, R13, RZ ;  /* 0x0000000dff0d723e */ /* 0x000fe200048060ff */
[----:B------:R-:W-:Y:S01]  /*1d310*/  @!P0 STG.E.U8 desc[UR20][R24.64+0x8], R10 ;  /* 0x0000080a18008986 */ /* 0x000fe2000c101114 */
[----:B------:R-:W-:-:S03]  /*1d320*/  ISETP.LT.OR P0, PT, R0, 0x12, !P3 ;  /* 0x000000120000780c */ /* 0x000fc60005f01670 */
[----:B------:R-:W-:Y:S01]  /*1d330*/  @!P1 STG.E.U8 desc[UR20][R24.64+0x9], R11 ;  /* 0x0000090b18009986 */ /* 0x000fe2000c101114 */
[----:B------:R-:W-:-:S03]  /*1d340*/  ISETP.LT.OR P1, PT, R0, 0x11, !P2 ;  /* 0x000000110000780c */ /* 0x000fc60005721670 */
[----:B------:R-:W-:Y:S01]  /*1d350*/  @!P5 STG.E.U8 desc[UR20][R2.64+0x10], R12 ;  /* 0x0000100c0200d986 */ /* 0x000fe2000c101114 */
[C---:B------:R-:W-:Y:S02]  /*1d360*/  ISETP.LT.OR P5, PT, R0.reuse, 0x12, !P2 ;  /* 0x000000120000780c */ /* 0x040fe400057a1670 */
[----:B------:R-:W-:Y:S01]  /*1d370*/  F2FP.SATFINITE.E5M2.F32.PACK_AB_MERGE_C R14, RZ, R14, RZ ;  /* 0x0000000eff0e723e */ /* 0x000fe200048060ff */
[----:B------:R-:W4:Y:S04]  /*1d380*/  LDL.LU R33, [R1+0x210] ;  /* 0x0002100001217983 */ /* 0x000f280000300800 */
[----:B------:R-:W-:Y:S01]  /*1d390*/  @!P0 STG.E.U8 desc[UR20][R2.64+0x11], R13 ;  /* 0x0000110d02008986 */ /* 0x000fe2000c101114 */
[----:B------:R-:W-:Y:S02]  /*1d3a0*/  ISETP.LT.OR P0, PT, R0, 0x19, !P3 ;  /* 0x000000190000780c */ /* 0x000fe40005f01670 */
[----:B------:R-:W-:-:S02]  /*1d3b0*/  F2FP.SATFINITE.E5M2.F32.PACK_AB_MERGE_C R15, RZ, R15, RZ ;  /* 0x0000000fff0f723e */ /* 0x000fc400048060ff */
[----:B------:R-:W-:Y:S01]  /*1d3c0*/  F2FP.SATFINITE.E5M2.F32.PACK_AB_MERGE_C R16, RZ, R16, RZ ;  /* 0x00000010ff10723e */ /* 0x000fe200048060ff */
[----:B------:R-:W-:Y:S01]  /*1d3d0*/  @!P1 STG.E.U8 desc[UR20][R24.64+0x10], R14 ;  /* 0x0000100e18009986 */ /* 0x000fe2000c101114 */
        /* <DEDUP_REMOVED lines=8> */
[----:B------:R-:W3:Y:S01]  /*1d460*/  LDL.LU R31, [R1+0x214] ;  /* 0x00021400011f7983 */ /* 0x000ee20000300800 */
[----:B------:R-:W-:-:S03]  /*1d470*/  F2FP.SATFINITE.E5M2.F32.PACK_AB_MERGE_C R19, RZ, R19, RZ ;  /* 0x00000013ff13723e */ /* 0x000fc600048060ff */
[----:B------:R-:W-:Y:S01]  /*1d480*/  @!P1 STG.E.U8 desc[UR20][R2.64+0x19], R17 ;  /* 0x0000191102009986 */ /* 0x000fe2000c101114 */
[----:B------:R-:W-:-:S03]  /*1d490*/  ISETP.LT.OR P1, PT, R0, 0x21, !P3 ;  /* 0x000000210000780c */ /* 0x000fc60005f21670 */
[----:B------:R-:W-:Y:S01]  /*1d4a0*/  @!P5 STG.E.U8 desc[UR20][R24.64+0x18], R18 ;  /* 0x000018121800d986 */ /* 0x000fe2000c101114 */
[----:B------:R-:W-:-:S03]  /*1d4b0*/  ISETP.LT.OR P5, PT, R0, 0x22, !P3 ;  /* 0x000000220000780c */ /* 0x000fc60005fa1670 */
[----:B------:R-:W-:Y:S01]  /*1d4c0*/  @!P0 STG.E.U8 desc[UR20][R24.64+0x19], R19 ;  /* 0x0000191318008986 */ /* 0x000fe2000c101114 */
[----:B------:R-:W-:Y:S02]  /*1d4d0*/  ISETP.LT.OR P0, PT, R0, 0x21, !P2 ;  /* 0x000000210000780c */ /* 0x000fe40005701670 */
[----:B------:R-:W-:Y:S01]  /*1d4e0*/  F2FP.SATFINITE.E5M2.F32.PACK_AB_MERGE_C R20, RZ, R20, RZ ;  /* 0x00000014ff14723e */ /* 0x000fe200048060ff */
[----:B------:R-:W3:Y:S01]  /*1d4f0*/  LDL.LU R30, [R1+0x218] ;  /* 0x00021800011e7983 */ /* 0x000ee20000300800 */
[----:B------:R-:W-:Y:S01]  /*1d500*/  F2FP.SATFINITE.E5M2.F32.PACK_AB_MERGE_C R21, RZ, R21, RZ ;  /* 0x00000015ff15723e */ /* 0x000fe200048060ff */
[----:B------:R-:W-:Y:S01]  /*1d510*/  FMUL R154, R154, UR22 ;  /* 0x000000169a9a7c20 */ /* 0x000fe20008400000 */
[----:B------:R-:W-:Y:S01]  /*1d520*/  F2FP.SATFINITE.E5M2.F32.PACK_AB_MERGE_C R22, RZ, R22, RZ ;  /* 0x00000016ff16723e */ /* 0x000fe200048060ff */
[----:B------:R-:W-:Y:S01]  /*1d530*/  @!P1 STG.E.U8 desc[UR20][R2.64+0x20], R20 ;  /* 0x0000201402009986 */ /* 0x000fe2000c101114 */
[C---:B------:R-:W-:Y:S01]  /*1d540*/  ISETP.LT.OR P1, PT, R0.reuse, 0x22, !P2 ;  /* 0x000000220000780c */ /* 0x040fe20005721670 */
[----:B------:R-:W-:Y:S01]  /*1d550*/  FMUL R155, R155, UR22 ;  /* 0x000000169b9b7c20 */ /* 0x000fe20008400000 */
[----:B------:R-:W-:Y:S01]  /*1d560*/  F2FP.SATFINITE.E5M2.F32.PACK_AB_MERGE_C R23, RZ, R23, RZ ;  /* 0x00000017ff17723e */ /* 0x000fe200048060ff */
[----:B------:R-:W-:Y:S01]  /*1d570*/  @!P5 STG.E.U8 desc[UR20][R2.64+0x21], R21 ;  /* 0x000021150200d986 */ /* 0x000fe2000c101114 */
[----:B------:R-:W-:Y:S01]  /*1d580*/  ISETP.LT.OR P5, PT, R0, 0x29, !P3 ;  /* 0x000000290000780c */ /* 0x000fe20005fa1670 */
[----:B------:R-:W-:Y:S01]  /*1d590*/  FMUL R156, R156, UR22 ;  /* 0x000000169c9c7c20 */ /* 0x000fe20008400000 */
[----:B------:R-:W-:Y:S01]  /*1d5a0*/  F2FP.SATFINITE.E5M2.F32.PACK_AB_MERGE_C R152, RZ, R152, RZ ;  /* 0x00000098ff98723e */ /* 0x000fe200048060ff */
[----:B------:R-:W-:Y:S01]  /*1d5b0*/  @!P0 STG.E.U8 desc[UR20][R24.64+0x20], R22 ;  /* 0x0000201618008986 */ /* 0x000fe2000c101114 */
[----:B------:R-:W-:Y:S01]  /*1d5c0*/  ISETP.LT.OR P0, PT, R0, 0x2a, !P3 ;  /* 0x0000002a0000780c */ /* 0x000fe20005f01670 */
[----:B------:R-:W-:Y:S01]  /*1d5d0*/  FMUL R157, R157, UR22 ;  /* 0x000000169d9d7c20 */ /* 0x000fe20008400000 */
        /* <DEDUP_REMOVED lines=12> */
[C---:B------:R-:W-:Y:S01]  /*1d6a0*/  ISETP.LT.OR P0, PT, R0.reuse, 0x31, !P3 ;  /* 0x000000310000780c */ /* 0x040fe20005f01670 */
[----:B------:R-:W-:Y:S01]  /*1d6b0*/  FMUL R161, R161, UR22 ;  /* 0x00000016a1a17c20 */ /* 0x000fe20008400000 */
[----:B------:R-:W-:Y:S01]  /*1d6c0*/  ISETP.LT.OR P6, PT, R0, 0x32, !P2 ;  /* 0x000000320000780c */ /* 0x000fe200057c1670 */
        /* <DEDUP_REMOVED lines=43> */
[----:B0-----:R-:W-:Y:S01]  /*1d980*/  F2FP.SATFINITE.E5M2.F32.PACK_AB_MERGE_C R5, RZ, R168, RZ ;  /* 0x000000a8ff05723e */ /* 0x001fe200048060ff */
[----:B------:R-:W-:Y:S01]  /*1d990*/  @!P0 STG.E.U8 desc[UR20][R2.64+0x40], R164 ;  /* 0x000040a402008986 */ /* 0x000fe2000c101114 */
[----:B------:R-:W-:Y:S01]  /*1d9a0*/  ISETP.LT.OR P0, PT, R0, 0x49, !P3 ;  /* 0x000000490000780c */ /* 0x000fe20005f01670 */
[----:B------:R-:W-:Y:S01]  /*1d9b0*/  FMUL R174, R174, UR22 ;  /* 0x00000016aeae7c20 */ /* 0x000fe20008400000 */
[----:B------:R-:W-:Y:S01]  /*1d9c0*/  F2FP.SATFINITE.E5M2.F32.PACK_AB_MERGE_C R169, RZ, R169, RZ ;  /* 0x000000a9ffa9723e */ /* 0x000fe200048060ff */
[----:B------:R-:W-:Y:S01]  /*1d9d0*/  @!P1 STG.E.U8 desc[UR20][R2.64+0x41], R165 ;  /* 0x000041a502009986 */ /* 0x000fe2000c101114 */
[C---:B------:R-:W-:Y:S01]  /*1d9e0*/  ISETP.LT.OR P1, PT, R0.reuse, 0x4a, !P3 ;  /* 0x0000004a0000780c */ /* 0x040fe20005f21670 */
[----:B------:R-:W-:Y:S01]  /*1d9f0*/  FMUL R175, R175, UR22 ;  /* 0x00000016afaf7c20 */ /* 0x000fe20008400000 */
[----:B-1----:R-:W-:Y:S01]  /*1da00*/  F2FP.SATFINITE.E5M2.F32.PACK_AB_MERGE_C R7, RZ, R170, RZ ;  /* 0x000000aaff07723e */ /* 0x002fe200048060ff */
        /* <DEDUP_REMOVED lines=8> */
[----:B------:R0:W-:Y:S01]  /*1da90*/  @!P0 STG.E.U8 desc[UR20][R2.64+0x48], R5 ;  /* 0x0000480502008986 */ /* 0x0001e2000c101114 */
[----:B------:R-:W-:Y:S01]  /*1daa0*/  ISETP.LT.OR P0, PT, R0, 0x51, !P3 ;  /* 0x000000510000780c */ /* 0x000fe20005f01670 */
[----:B------:R-:W-:Y:S01]  /*1dab0*/  FMUL R178, R178, UR22 ;  /* 0x00000016b2b27c20 */ /* 0x000fe20008400000 */
[----:B------:R-:W-:Y:S01]  /*1dac0*/  F2FP.SATFINITE.E5M2.F32.PACK_AB_MERGE_C R175, RZ, R175, RZ ;  /* 0x000000afffaf723e */ /* 0x000fe200048060ff */
[----:B------:R-:W-:Y:S01]  /*1dad0*/  @!P1 STG.E.U8 desc[UR20][R2.64+0x49], R169 ;  /* 0x000049a902009986 */ /* 0x000fe2000c101114 */
[----:B------:R-:W-:Y:S01]  /*1dae0*/  ISETP.LT.OR P1, PT, R0, 0x52, !P3 ;  /* 0x000000520000780c */ /* 0x000fe20005f21670 */
[----:B------:R-:W-:Y:S01]  /*1daf0*/  FMUL R179, R179, UR22 ;  /* 0x00000016b3b37c20 */ /* 0x000fe20008400000 */
[----:B------:R-:W-:Y:S01]  /*1db00*/  FMUL R180, R180, UR22 ;  /* 0x00000016b4b47c20 */ /* 0x000fe20008400000 */
[----:B------:R1:W-:Y:S01]  /*1db10*/  @!P5 STG.E.U8 desc[UR20][R24.64+0x48], R7 ;  /* 0x000048071800d986 */ /* 0x0003e2000c101114 */
[----:B------:R-:W-:Y:S01]  /*1db20*/  ISETP.LT.OR P5, PT, R0, 0x51, !P2 ;  /* 0x000000510000780c */ /* 0x000fe200057a1670 */
[----:B------:R-:W-:Y:S01]  /*1db30*/  FMUL R181, R181, UR22 ;  /* 0x00000016b5b57c20 */ /* 0x000fe20008400000 */
[----:B------:R-:W-:Y:S01]  /*1db40*/  F2FP.SATFINITE.E5M2.F32.PACK_AB_MERGE_C R177, RZ, R177, RZ ;  /* 0x000000b1ffb1723e */ /* 0x000fe200048060ff */
[----:B------:R-:W-:Y:S01]  /*1db50*/  @!P6 STG.E.U8 desc[UR20][R24.64+0x49], R171 ;  /* 0x000049ab1800e986 */ /* 0x000fe2000c101114 */
[----:B0-----:R-:W-:Y:S01]  /*1db60*/  F2FP.SATFINITE.E5M2.F32.PACK_AB_MERGE_C R5, RZ, R172, RZ ;  /* 0x000000acff05723e */ /* 0x001fe200048060ff */
[----:B------:R-:W-:Y:S01]  /*1db70*/  FMUL R182, R182, UR22 ;  /* 0x00000016b6b67c20 */ /* 0x000fe20008400000 */
[C---:B------:R-:W-:Y:S01]  /*1db80*/  ISETP.LT.OR P6, PT, R0.reuse, 0x52, !P2 ;  /* 0x000000520000780c */ /* 0x040fe200057c1670 */
[----:B------:R-:W-:Y:S01]  /*1db90*/  FMUL R183, R183, UR22 ;  /* 0x00000016b7b77c20 */ /* 0x000fe20008400000 */
[----:B------:R-:W-:Y:S01]  /*1dba0*/  F2FP.SATFINITE.E5M2.F32.PACK_AB_MERGE_C R179, RZ, R179, RZ ;  /* 0x000000b3ffb3723e */ /* 0x000fe200048060ff */
[----:B------:R0:W-:Y:S01]  /*1dbb0*/  @!P0 STG.E.U8 desc[UR20][R2.64+0x50], R5 ;  /* 0x0000500502008986 */ /* 0x0001e2000c101114 */
[----:B------:R-:W-:Y:S01]  /*1dbc0*/  ISETP.LT.OR P0, PT, R0, 0x59, !P3 ;  /* 0x000000590000780c */ /* 0x000fe20005f01670 */
[----:B------:R-:W-:Y:S01]  /*1dbd0*/  FMUL R184, R184, UR22 ;  /* 0x00000016b8b87c20 */ /* 0x000fe20008400000 */
[----:B-1----:R-:W-:Y:S01]  /*1dbe0*/  F2FP.SATFINITE.E5M2.F32.PACK_AB_MERGE_C R7, RZ, R174, RZ ;  /* 0x000000aeff07723e */ /* 0x002fe200048060ff */
        /* <DEDUP_REMOVED lines=9> */
[----:B0-----:R-:W-:Y:S01]  /*1dc80*/  F2FP.SATFINITE.E5M2.F32.PACK_AB_MERGE_C R5, RZ, R176, RZ ;  /* 0x000000b0ff05723e */ /* 0x001fe200048060ff */
[----:B------:R-:W-:Y:S01]  /*1dc90*/  FMUL R187, R187, UR22 ;  /* 0x00000016bbbb7c20 */ /* 0x000fe20008400000 */
[----:B------:R-:W-:Y:S01]  /*1dca0*/  ISETP.LT.OR P6, PT, R0, 0x5a, !P2 ;  /* 0x0000005a0000780c */ /* 0x000fe200057c1670 */
[----:B------:R-:W-:Y:S01]  /*1dcb0*/  FMUL R188, R188, UR22 ;  /* 0x00000016bcbc7c20 */ /* 0x000fe20008400000 */
[----:B------:R-:W-:Y:S01]  /*1dcc0*/  F2FP.SATFINITE.E5M2.F32.PACK_AB_MERGE_C R185, RZ, R185, RZ ;  /* 0x000000b9ffb9723e */ /* 0x000fe200048060ff */
[----:B------:R0:W-:Y:S01]  /*1dcd0*/  @!P0 STG.E.U8 desc[UR20][R2.64+0x58], R5 ;  /* 0x0000580502008986 */ /* 0x0001e2000c101114 */
[C---:B------:R-:W-:Y:S01]  /*1dce0*/  ISETP.LT.OR P0, PT, R0.reuse, 0x61, !P3 ;  /* 0x000000610000780c */ /* 0x040fe20005f01670 */
[----:B------:R-:W-:Y:S01]  /*1dcf0*/  FMUL R189, R189, UR22 ;  /* 0x00000016bdbd7c20 */ /* 0x000fe20008400000 */
[----:B-1----:R-:W-:Y:S01]  /*1dd00*/  F2FP.SATFINITE.E5M2.F32.PACK_AB_MERGE_C R7, RZ, R178, RZ ;  /* 0x000000b2ff07723e */ /* 0x002fe200048060ff */
[----:B------:R-:W-:Y:S01]  /*1dd10*/  @!P1 STG.E.U8 desc[UR20][R2.64+0x59], R177 ;  /* 0x000059b102009986 */ /* 0x000fe2000c101114 */
[----:B------:R-:W-:Y:S01]  /*1dd20*/  ISETP.LT.OR P1, PT, R0, 0x62, !P3 ;  /* 0x000000620000780c */ /* 0x000fe20005f21670 */
[----:B------:R-:W-:Y:S01]  /*1dd30*/  FMUL R190, R190, UR22 ;  /* 0x00000016bebe7c20 */ /* 0x000fe20008400000 */
[----:B------:R-:W-:Y:S01]  /*1dd40*/  F2FP.SATFINITE.E5M2.F32.PACK_AB_MERGE_C R187, RZ, R187, RZ ;  /* 0x000000bbffbb723e */ /* 0x000fe200048060ff */
[----:B------:R1:W-:Y:S01]  /*1dd50*/  @!P5 STG.E.U8 desc[UR20][R24.64+0x58], R7 ;  /* 0x000058071800d986 */ /* 0x0003e2000c101114 */
[----:B------:R-:W-:Y:S01]  /*1dd60*/  ISETP.LT.OR P5, PT, R0, 0x61, !P2 ;  /* 0x000000610000780c */ /* 0x000fe200057a1670 */
[----:B------:R-:W-:Y:S01]  /*1dd70*/  FMUL R191, R191, UR22 ;  /* 0x00000016bfbf7c20 */ /* 0x000fe20008400000 */
[----:B------:R-:W-:Y:S01]  /*1dd80*/  FMUL R192, R192, UR22 ;  /* 0x00000016c0c07c20 */ /* 0x000fe20008400000 */
[----:B0-----:R-:W-:Y:S01]  /*1dd90*/  F2FP.SATFINITE.E5M2.F32.PACK_AB_MERGE_C R5, RZ, R180, RZ ;  /* 0x000000b4ff05723e */ /* 0x001fe200048060ff */
[----:B------:R-:W-:Y:S01]  /*1dda0*/  @!P6 STG.E.U8 desc[UR20][R24.64+0x59], R179 ;  /* 0x000059b31800e986 */ /* 0x000fe2000c101114 */
        /* <DEDUP_REMOVED lines=38> */
[----:B------:R-:W-:Y:S01]  /*1e010*/  FMUL R204, R204, UR22 ;  /* 0x00000016cccc7c20 */ /* 0x000fe20008400000 */
        /* <DEDUP_REMOVED lines=107> */
[----:B--2---:R-:W-:Y:S01]  /*1e6d0*/  FMUL R4, R35, UR22 ;  /* 0x0000001623047c20 */ /* 0x004fe20008400000 */
        /* <DEDUP_REMOVED lines=9> */
[----:B------:R-:W-:-:S02]  /*1e770*/  ISETP.LT.OR P5, PT, R0, 0xa9, !P2 ;  /* 0x000000a90000780c */ /* 0x000fc400057a1670 */
[----:B------:R-:W-:Y:S01]  /*1e780*/  F2FP.SATFINITE.E5M2.F32.PACK_AB_MERGE_C R235, RZ, R235, RZ ;  /* 0x000000ebffeb723e */ /* 0x000fe200048060ff */
[----:B------:R-:W-:Y:S01]  /*1e790*/  @!P6 STG.E.U8 desc[UR20][R24.64+0xa1], R215 ;  /* 0x0000a1d71800e986 */ /* 0x000fe2000c101114 */
[----:B0-----:R-:W-:Y:S02]  /*1e7a0*/  F2FP.SATFINITE.E5M2.F32.PACK_AB_MERGE_C R5, RZ, R216, RZ ;  /* 0x000000d8ff05723e */ /* 0x001fe400048060ff */
[C---:B------:R-:W-:Y:S01]  /*1e7b0*/  ISETP.LT.OR P6, PT, R0.reuse, 0xaa, !P2 ;  /* 0x000000aa0000780c */ /* 0x040fe200057c1670 */
[----:B------:R-:W2:Y:S04]  /*1e7c0*/  LDL.LU R36, [R1+0x21c] ;  /* 0x00021c0001247983 */ /* 0x000ea80000300800 */
[----:B------:R0:W-:Y:S01]  /*1e7d0*/  @!P0 STG.E.U8 desc[UR20][R2.64+0xa8], R5 ;  /* 0x0000a80502008986 */ /* 0x0001e2000c101114 */
[----:B------:R-:W-:-:S02]  /*1e7e0*/  ISETP.LT.OR P0, PT, R0, 0xb1, !P3 ;  /* 0x000000b10000780c */ /* 0x000fc40005f01670 */
[----:B-1----:R-:W-:Y:S01]  /*1e7f0*/  F2FP.SATFINITE.E5M2.F32.PACK_AB_MERGE_C R7, RZ, R218, RZ ;  /* 0x000000daff07723e */ /* 0x002fe200048060ff */
[----:B------:R-:W-:Y:S01]  /*1e800*/  @!P1 STG.E.U8 desc[UR20][R2.64+0xa9], R217 ;  /* 0x0000a9d902009986 */ /* 0x000fe2000c101114 */
[----:B------:R-:W-:-:S03]  /*1e810*/  ISETP.LT.OR P1, PT, R0, 0xb2, !P3 ;  /* 0x000000b20000780c */ /* 0x000fc60005f21670 */
[----:B------:R1:W-:Y:S01]  /*1e820*/  @!P5 STG.E.U8 desc[UR20][R24.64+0xa8], R7 ;  /* 0x0000a8071800d986 */ /* 0x0003e2000c101114 */
[C---:B------:R-:W-:Y:S02]  /*1e830*/  ISETP.LT.OR P5, PT, R0.reuse, 0xb1, !P2 ;  /* 0x000000b10000780c */ /* 0x040fe400057a1670 */
[----:B0-----:R-:W-:Y:S01]  /*1e840*/  F2FP.SATFINITE.E5M2.F32.PACK_AB_MERGE_C R5, RZ, R220, RZ ;  /* 0x000000dcff05723e */ /* 0x001fe200048060ff */
[----:B------:R-:W-:Y:S01]  /*1e850*/  @!P6 STG.E.U8 desc[UR20][R24.64+0xa9], R219 ;  /* 0x0000a9db1800e986 */ /* 0x000fe2000c101114 */
[----:B------:R-:W-:-:S03]  /*1e860*/  ISETP.LT.OR P6, PT, R0, 0xb2, !P2 ;  /* 0x000000b20000780c */ /* 0x000fc600057c1670 */
[----:B------:R0:W-:Y:S01]  /*1e870*/  @!P0 STG.E.U8 desc[UR20][R2.64+0xb0], R5 ;  /* 0x0000b00502008986 */ /* 0x0001e2000c101114 */
[C---:B------:R-:W-:Y:S02]  /*1e880*/  ISETP.LT.OR P0, PT, R0.reuse, 0xb9, !P3 ;  /* 0x000000b90000780c */ /* 0x040fe40005f01670 */
        /* <DEDUP_REMOVED lines=29> */
[----:B------:R-:W-:Y:S02]  /*1ea60*/  ISETP.LT.OR P0, PT, R0, 0xd1, !P3 ;  /* 0x000000d10000780c */ /* 0x000fe40005f01670 */
[----:B-1----:R-:W-:Y:S01]  /*1ea70*/  F2FP.SATFINITE.E5M2.F32.PACK_AB_MERGE_C R7, RZ, R234, RZ ;  /* 0x000000eaff07723e */ /* 0x002fe200048060ff */
[----:B------:R-:W2:Y:S01]  /*1ea80*/  LDL.LU R35, [R1+0x220] ;  /* 0x0002200001237983 */ /* 0x000ea20000300800 */
[----:B------:R-:W-:Y:S01]  /*1ea90*/  F2FP.SATFINITE.E5M2.F32.PACK_AB_MERGE_C R9, RZ, R236, RZ ;  /* 0x000000ecff09723e */ /* 0x000fe200048060ff */
[----:B----4-:R-:W-:Y:S01]  /*1eaa0*/  FMUL R6, R33, UR22 ;  /* 0x0000001621067c20 */ /* 0x010fe20008400000 */
[----:B------:R-:W-:Y:S01]  /*1eab0*/  F2FP.SATFINITE.E5M2.F32.PACK_AB_MERGE_C R11, RZ, R4, RZ ;  /* 0x00000004ff0b723e */ /* 0x000fe200048060ff */
[----:B------:R-:W-:Y:S01]  /*1eac0*/  @!P1 STG.E.U8 desc[UR20][R2.64+0xc9], R233 ;  /* 0x0000c9e902009986 */ /* 0x000fe2000c101114 */
[----:B0-----:R-:W-:Y:S01]  /*1ead0*/  FMUL R5, R34, UR22 ;  /* 0x0000001622057c20 */ /* 0x001fe20008400000 */
[----:B-----5:R-:W-:-:S02]  /*1eae0*/  FMUL R4, R38, UR22 ;  /* 0x0000001626047c20 */ /* 0x020fc40008400000 */
[----:B------:R-:W4:Y:S01]  /*1eaf0*/  LDL.LU R34, [R1+0x224] ;  /* 0x0002240001227983 */ /* 0x000f220000300800 */
[----:B------:R-:W-:-:S03]  /*1eb00*/  ISETP.LT.OR P1, PT, R0, 0xd2, !P3 ;  /* 0x000000d20000780c */ /* 0x000fc60005f21670 */
[----:B------:R-:W5:Y:S04]  /*1eb10*/  LDL.LU R33, [R1+0x228] ;  /* 0x0002280001217983 */ /* 0x000f680000300800 */
[----:B------:R3:W-:Y:S01]  /*1eb20*/  @!P5 STG.E.U8 desc[UR20][R24.64+0xc8], R7 ;  /* 0x0000c8071800d986 */ /* 0x0007e2000c101114 */
[----:B------:R-:W-:-:S03]  /*1eb30*/  ISETP.LT.OR P5, PT, R0, 0xd1, !P2 ;  /* 0x000000d10000780c */ /* 0x000fc600057a1670 */
[----:B------:R-:W-:Y:S01]  /*1eb40*/  @!P6 STG.E.U8 desc[UR20][R24.64+0xc9], R235 ;  /* 0x0000c9eb1800e986 */ /* 0x000fe2000c101114 */
[----:B------:R-:W-:-:S03]  /*1eb50*/  ISETP.LT.OR P6, PT, R0, 0xd2, !P2 ;  /* 0x000000d20000780c */ /* 0x000fc600057c1670 */
[----:B------:R0:W-:Y:S01]  /*1eb60*/  @!P0 STG.E.U8 desc[UR20][R2.64+0xd0], R9 ;  /* 0x0000d00902008986 */ /* 0x0001e2000c101114 */
[----:B---3--:R-:W-:-:S03]  /*1eb70*/  FMUL R7, R31, UR22 ;  /* 0x000000161f077c20 */ /* 0x008fc60008400000 */
[----:B------:R-:W3:Y:S04]  /*1eb80*/  LDL.LU R31, [R1+0x22c] ;  /* 0x00022c00011f7983 */ /* 0x000ee80000300800 */
[----:B------:R-:W3:Y:S01]  /*1eb90*/  LDL.LU R38, [R1+0x230] ;  /* 0x0002300001267983 */ /* 0x000ee20000300800 */
[----:B0-----:R-:W-:Y:S01]  /*1eba0*/  F2FP.SATFINITE.E5M2.F32.PACK_AB_MERGE_C R9, RZ, R4, RZ ;  /* 0x00000004ff09723e */ /* 0x001fe200048060ff */
[----:B------:R-:W-:Y:S02]  /*1ebb0*/  FMUL R4, R30, UR22 ;  /* 0x000000161e047c20 */ /* 0x000fe40008400000 */
[----:B------:R-:W3:Y:S01]  /*1ebc0*/  LDL.LU R30, [R1+0x234] ;  /* 0x00023400011e7983 */ /* 0x000ee20000300800 */
[----:B------:R-:W-:Y:S02]  /*1ebd0*/  F2FP.SATFINITE.E5M2.F32.PACK_AB_MERGE_C R237, RZ, R237, RZ ;  /* 0x000000edffed723e */ /* 0x000fe400048060ff */
[----:B------:R-:W-:Y:S01]  /*1ebe0*/  F2FP.SATFINITE.E5M2.F32.PACK_AB_MERGE_C R13, RZ, R5, RZ ;  /* 0x00000005ff0d723e */ /* 0x000fe200048060ff */
[----:B------:R-:W-:Y:S01]  /*1ebf0*/  FMUL R5, R37, UR22 ;  /* 0x0000001625057c20 */ /* 0x000fe20008400000 */
[----:B------:R-:W-:Y:S01]  /*1ec00*/  ISETP.LT.OR P0, PT, R0, 0xd9, !P3 ;  /* 0x000000d90000780c */ /* 0x000fe20005f01670 */
[----:B------:R-:W3:Y:S01]  /*1ec10*/  LDL.LU R37, [R1+0x238] ;  /* 0x0002380001257983 */ /* 0x000ee20000300800 */
[----:B------:R-:W-:-:S03]  /*1ec20*/  F2FP.SATFINITE.E5M2.F32.PACK_AB_MERGE_C R15, RZ, R6, RZ ;  /* 0x00000006ff0f723e */ /* 0x000fc600048060ff */
[----:B------:R-:W-:Y:S01]  /*1ec30*/  @!P1 STG.E.U8 desc[UR20][R2.64+0xd1], R237 ;  /* 0x0000d1ed02009986 */ /* 0x000fe2000c101114 */
[----:B------:R-:W-:-:S03]  /*1ec40*/  ISETP.LT.OR P1, PT, R0, 0xda, !P3 ;  /* 0x000000da0000780c */ /* 0x000fc60005f21670 */
[----:B------:R0:W-:Y:S01]  /*1ec50*/  @!P5 STG.E.U8 desc[UR20][R24.64+0xd0], R11 ;  /* 0x0000d00b1800d986 */ /* 0x0001e2000c101114 */
[----:B------:R-:W-:-:S03]  /*1ec60*/  ISETP.LT.OR P5, PT, R0, 0xd9, !P2 ;  /* 0x000000d90000780c */ /* 0x000fc600057a1670 */
[----:B------:R1:W-:Y:S01]  /*1ec70*/  @!P6 STG.E.U8 desc[UR20][R24.64+0xd1], R13 ;  /* 0x0000d10d1800e986 */ /* 0x0003e2000c101114 */
[----:B0-----:R-:W-:Y:S02]  /*1ec80*/  F2FP.SATFINITE.E5M2.F32.PACK_AB_MERGE_C R11, RZ, R5, RZ ;  /* 0x00000005ff0b723e */ /* 0x001fe400048060ff */
[----:B-1----:R-:W-:Y:S01]  /*1ec90*/  F2FP.SATFINITE.E5M2.F32.PACK_AB_MERGE_C R13, RZ, R7, RZ ;  /* 0x00000007ff0d723e */ /* 0x002fe200048060ff */
[----:B------:R0:W-:Y:S04]  /*1eca0*/  @!P0 STG.E.U8 desc[UR20][R2.64+0xd8], R9 ;  /* 0x0000d80902008986 */ /* 0x0001e8000c101114 */
[----:B------:R1:W-:Y:S01]  /*1ecb0*/  @!P1 STG.E.U8 desc[UR20][R2.64+0xd9], R11 ;  /* 0x0000d90b02009986 */ /* 0x0003e2000c101114 */
[----:B0-----:R-:W-:-:S03]  /*1ecc0*/  F2FP.SATFINITE.E5M2.F32.PACK_AB_MERGE_C R9, RZ, R4, RZ ;  /* 0x00000004ff09723e */ /* 0x001fc600048060ff */
[----:B------:R0:W-:Y:S01]  /*1ecd0*/  @!P5 STG.E.U8 desc[UR20][R24.64+0xd8], R15 ;  /* 0x0000d80f1800d986 */ /* 0x0001e2000c101114 */
[----:B--2---:R-:W-:-:S03]  /*1ece0*/  FMUL R5, R36, UR22 ;  /* 0x0000001624057c20 */ /* 0x004fc60008400000 */
[----:B------:R-:W2:Y:S02]  /*1ecf0*/  LDL.LU R36, [R1+0x23c] ;  /* 0x00023c0001247983 */ /* 0x000ea40000300800 */
[----:B-1----:R-:W-:Y:S01]  /*1ed00*/  F2FP.SATFINITE.E5M2.F32.PACK_AB_MERGE_C R11, RZ, R5, RZ ;  /* 0x00000005ff0b723e */ /* 0x002fe200048060ff */
[----:B------:R-:W-:Y:S02]  /*1ed10*/  FMUL R6, R35, UR22 ;  /* 0x0000001623067c20 */ /* 0x000fe40008400000 */
[----:B------:R-:W2:Y:S01]  /*1ed20*/  LDL.LU R35, [R1+0x240] ;  /* 0x0002400001237983 */ /* 0x000ea20000300800 */
[----:B----4-:R-:W-:-:S03]  /*1ed30*/  FMUL R7, R34, UR22 ;  /* 0x0000001622077c20 */ /* 0x010fc60008400000 */
[----:B------:R-:W4:Y:S01]  /*1ed40*/  LDL.LU R34, [R1+0x244] ;  /* 0x0002440001227983 */ /* 0x000f220000300800 */
[----:B-----5:R-:W-:-:S03]  /*1ed50*/  FMUL R4, R33, UR22 ;  /* 0x0000001621047c20 */ /* 0x020fc60008400000 */
[----:B------:R-:W5:Y:S01]  /*1ed60*/  LDL.LU R33, [R1+0x248] ;  /* 0x0002480001217983 */ /* 0x000f620000300800 */
[----:B0-----:R-:W-:Y:S01]  /*1ed70*/  F2FP.SATFINITE.E5M2.F32.PACK_AB_MERGE_C R15, RZ, R6, RZ ;  /* 0x00000006ff0f723e */ /* 0x001fe200048060ff */
[----:B---3--:R-:W-:Y:S02]  /*1ed80*/  FMUL R5, R31, UR22 ;  /* 0x000000161f057c20 */ /* 0x008fe40008400000 */
[----:B------:R-:W3:Y:S01]  /*1ed90*/  LDL.LU R31, [R1+0x24c] ;  /* 0x00024c00011f7983 */ /* 0x000ee20000300800 */
[----:B------:R-:W-:-:S03]  /*1eda0*/  FMUL R6, R30, UR22 ;  /* 0x000000161e067c20 */ /* 0x000fc60008400000 */
[----:B------:R-:W3:Y:S01]  /*1edb0*/  LDL.LU R30, [R1+0x250] ;  /* 0x00025000011e7983 */ /* 0x000ee20000300800 */
[C---:B------:R-:W-:Y:S02]  /*1edc0*/  ISETP.LT.OR P6, PT, R0.reuse, 0xda, !P2 ;  /* 0x000000da0000780c */ /* 0x040fe400057c1670 */
[C---:B------:R-:W-:Y:S02]  /*1edd0*/  ISETP.LT.OR P5, PT, R0.reuse, 0xe1, !P3 ;  /* 0x000000e10000780c */ /* 0x040fe40005fa1670 */
[C---:B------:R-:W-:Y:S02]  /*1ede0*/  ISETP.LT.OR P0, PT, R0.reuse, 0xe1, !P2 ;  /* 0x000000e10000780c */ /* 0x040fe40005701670 */
[----:B------:R-:W-:-:S07]  /*1edf0*/  ISETP.LT.OR P1, PT, R0, 0xe2, !P2 ;  /* 0x000000e20000780c */ /* 0x000fce0005721670 */
[----:B------:R0:W-:Y:S01]  /*1ee00*/  @!P6 STG.E.U8 desc[UR20][R24.64+0xd9], R13 ;  /* 0x0000d90d1800e986 */ /* 0x0001e2000c101114 */
[C---:B------:R-:W-:Y:S02]  /*1ee10*/  ISETP.LT.OR P6, PT, R0.reuse, 0xe2, !P3 ;  /* 0x000000e20000780c */ /* 0x040fe40005fc1670 */
[----:B------:R-:W-:Y:S01]  /*1ee20*/  F2FP.SATFINITE.E5M2.F32.PACK_AB_MERGE_C R7, RZ, R7, RZ ;  /* 0x00000007ff07723e */ /* 0x000fe200048060ff */
[----:B------:R1:W-:Y:S01]  /*1ee30*/  @!P5 STG.E.U8 desc[UR20][R2.64+0xe0], R9 ;  /* 0x0000e0090200d986 */ /* 0x0003e2000c101114 */
[----:B------:R-:W-:Y:S02]  /*1ee40*/  ISETP.LT.OR P5, PT, R0, 0xea, !P2 ;  /* 0x000000ea0000780c */ /* 0x000fe400057a1670 */
[----:B0-----:R-:W-:Y:S01]  /*1ee50*/  F2FP.SATFINITE.E5M2.F32.PACK_AB_MERGE_C R13, RZ, R4, RZ ;  /* 0x00000004ff0d723e */ /* 0x001fe200048060ff */
[----:B------:R-:W-:-:S06]  /*1ee60*/  FMUL R4, R38, UR22 ;  /* 0x0000001626047c20 */ /* 0x000fcc0008400000 */
[----:B------:R-:W-:Y:S01]  /*1ee70*/  @!P6 STG.E.U8 desc[UR20][R2.64+0xe1], R11 ;  /* 0x0000e10b0200e986 */ /* 0x000fe2000c101114 */
[----:B------:R-:W-:-:S03]  /*1ee80*/  ISETP.LT.OR P6, PT, R0, 0xe9, !P3 ;  /* 0x000000e90000780c */ /* 0x000fc60005fc1670 */
[----:B------:R-:W-:Y:S01]  /*1ee90*/  @!P0 STG.E.U8 desc[UR20][R24.64+0xe0], R15 ;  /* 0x0000e00f18008986 */ /* 0x000fe2000c101114 */
[----:B------:R-:W-:-:S03]  /*1eea0*/  ISETP.LT.OR P0, PT, R0, 0xea, !P3 ;  /* 0x000000ea0000780c */ /* 0x000fc60005f01670 */
[----:B------:R0:W-:Y:S04]  /*1eeb0*/  @!P1 STG.E.U8 desc[UR20][R24.64+0xe1], R7 ;  /* 0x0000e10718009986 */ /* 0x0001e8000c101114 */
[----:B------:R-:W3:Y:S01]  /*1eec0*/  LDL.LU R38, [R1+0x254] ;  /* 0x0002540001267983 */ /* 0x000ee20000300800 */
[----:B-1----:R-:W-:Y:S02]  /*1eed0*/  F2FP.SATFINITE.E5M2.F32.PACK_AB_MERGE_C R9, RZ, R5, RZ ;  /* 0x00000005ff09723e */ /* 0x002fe400048060ff */
[----:B0-----:R-:W-:Y:S01]  /*1eee0*/  F2FP.SATFINITE.E5M2.F32.PACK_AB_MERGE_C R7, RZ, R4, RZ ;  /* 0x00000004ff07723e */ /* 0x001fe200048060ff */
[----:B------:R-:W-:Y:S02]  /*1eef0*/  FMUL R4, R37, UR22 ;  /* 0x0000001625047c20 */ /* 0x000fe40008400000 */
[----:B------:R-:W3:Y:S01]  /*1ef00*/  LDL.LU R37, [R1+0x258] ;  /* 0x0002580001257983 */ /* 0x000ee20000300800 */
[----:B------:R-:W-:-:S02]  /*1ef10*/  F2FP.SATFINITE.E5M2.F32.PACK_AB_MERGE_C R11, RZ, R6, RZ ;  /* 0x00000006ff0b723e */ /* 0x000fc400048060ff */
[----:B------:R-:W-:Y:S01]  /*1ef20*/  F2FP.SATFINITE.E5M2.F32.PACK_AB_MERGE_C R15, RZ, R4, RZ ;  /* 0x00000004ff0f723e */ /* 0x000fe200048060ff */
[----:B------:R-:W-:Y:S04]  /*1ef30*/  @!P6 STG.E.U8 desc[UR20][R2.64+0xe8], R13 ;  /* 0x0000e80d0200e986 */ /* 0x000fe8000c101114 */
[----:B------:R0:W-:Y:S04]  /*1ef40*/  @!P0 STG.E.U8 desc[UR20][R2.64+0xe9], R9 ;  /* 0x0000e90902008986 */ /* 0x0001e8000c101114 */
[----:B------:R1:W-:Y:S01]  /*1ef50*/  @!P5 STG.E.U8 desc[UR20][R24.64+0xe9], R11 ;  /* 0x0000e90b1800d986 */ /* 0x0003e2000c101114 */
[----:B--2---:R-:W-:-:S03]  /*1ef60*/  FMUL R5, R36, UR22 ;  /* 0x0000001624057c20 */ /* 0x004fc60008400000 */
[----:B------:R-:W2:Y:S02]  /*1ef70*/  LDL.LU R36, [R1+0x25c] ;  /* 0x00025c0001247983 */ /* 0x000ea40000300800 */
[----:B0-----:R-:W-:Y:S01]  /*1ef80*/  F2FP.SATFINITE.E5M2.F32.PACK_AB_MERGE_C R9, RZ, R5, RZ ;  /* 0x00000005ff09723e */ /* 0x001fe200048060ff */
[----:B------:R-:W-:Y:S02]  /*1ef90*/  FMUL R6, R35, UR22 ;  /* 0x0000001623067c20 */ /* 0x000fe40008400000 */
[----:B------:R-:W2:Y:S01]  /*1efa0*/  LDL.LU R35, [R1+0x260] ;  /* 0x0002600001237983 */ /* 0x000ea20000300800 */
[----:B----4-:R-:W-:-:S03]  /*1efb0*/  FMUL R4, R34, UR22 ;  /* 0x0000001622047c20 */ /* 0x010fc60008400000 */
[----:B------:R-:W4:Y:S02]  /*1efc0*/  LDL.LU R34, [R1+0x264] ;  /* 0x0002640001227983 */ /* 0x000f240000300800 */
[----:B-1----:R-:W-:Y:S01]  /*1efd0*/  F2FP.SATFINITE.E5M2.F32.PACK_AB_MERGE_C R11, RZ, R4, RZ ;  /* 0x00000004ff0b723e */ /* 0x002fe200048060ff */
[----:B-----5:R-:W-:Y:S02]  /*1efe0*/  FMUL R4, R33, UR22 ;  /* 0x0000001621047c20 */ /* 0x020fe40008400000 */
[----:B------:R-:W5:Y:S03]  /*1eff0*/  LDL.LU R33, [R1+0x268] ;  /* 0x0002680001217983 */ /* 0x000f660000300800 */
[----:B------:R-:W-:Y:S01]  /*1f000*/  F2FP.SATFINITE.E5M2.F32.PACK_AB_MERGE_C R13, RZ, R4, RZ ;  /* 0x00000004ff0d723e */ /* 0x000fe200048060ff */
        /* <DEDUP_REMOVED lines=9> */
[----:B------:R-:W-:-:S03]  /*1f0a0*/  ISETP.LT.OR P1, PT, R0, 0xf1, !P2 ;  /* 0x000000f10000780c */ /* 0x000fc60005721670 */
[----:B------:R1:W-:Y:S01]  /*1f0b0*/  @!P6 STG.E.U8 desc[UR20][R2.64+0xf0], R15 ;  /* 0x0000f00f0200e986 */ /* 0x0003e2000c101114 */
[C---:B------:R-:W-:Y:S02]  /*1f0c0*/  ISETP.LT.OR P6, PT, R0.reuse, 0xf9, !P3 ;  /* 0x000000f90000780c */ /* 0x040fe40005fc1670 */
[----:B------:R-:W-:Y:S01]  /*1f0d0*/  ISETP.LT.OR P3, PT, R0, 0xfa, !P3 ;  /* 0x000000fa0000780c */ /* 0x000fe20005f61670 */
[----:B------:R1:W-:Y:S01]  /*1f0e0*/  @!P0 STG.E.U8 desc[UR20][R2.64+0xf1], R9 ;  /* 0x0000f10902008986 */ /* 0x0003e2000c101114 */
[----:B0-----:R-:W-:Y:S02]  /*1f0f0*/  F2FP.SATFINITE.E5M2.F32.PACK_AB_MERGE_C R7, RZ, R6, RZ ;  /* 0x00000006ff07723e */ /* 0x001fe400048060ff */
[----:B-1----:R-:W-:Y:S02]  /*1f100*/  F2FP.SATFINITE.E5M2.F32.PACK_AB_MERGE_C R15, RZ, R5, RZ ;  /* 0x00000005ff0f723e */ /* 0x002fe400048060ff */
[----:B------:R-:W-:Y:S01]  /*1f110*/  F2FP.SATFINITE.E5M2.F32.PACK_AB_MERGE_C R9, RZ, R4, RZ ;  /* 0x00000004ff09723e */ /* 0x000fe200048060ff */
[----:B------:R-:W-:-:S02]  /*1f120*/  FMUL R4, R38, UR22 ;  /* 0x0000001626047c20 */ /* 0x000fc40008400000 */
[----:B------:R-:W3:Y:S04]  /*1f130*/  LDL.LU R38, [R1+0x274] ;  /* 0x0002740001267983 */ /* 0x000ee80000300800 */
[----:B------:R0:W-:Y:S01]  /*1f140*/  @!P5 STG.E.U8 desc[UR20][R24.64+0xf1], R11 ;  /* 0x0000f10b1800d986 */ /* 0x0001e2000c101114 */
[----:B------:R-:W-:Y:S01]  /*1f150*/  ISETP.LT.OR P5, PT, R0, 0xf9, !P2 ;  /* 0x000000f90000780c */ /* 0x000fe200057a1670 */
[----:B------:R-:W-:Y:S02]  /*1f160*/  FMUL R5, R37, UR22 ;  /* 0x0000001625057c20 */ /* 0x000fe40008400000 */
[----:B------:R-:W3:Y:S04]  /*1f170*/  LDL.LU R37, [R1+0x278] ;  /* 0x0002780001257983 */ /* 0x000ee80000300800 */
[----:B------:R1:W-:Y:S04]  /*1f180*/  @!P1 STG.E.U8 desc[UR20][R24.64+0xf0], R7 ;  /* 0x0000f00718009986 */ /* 0x0003e8000c101114 */
[----:B------:R-:W-:Y:S04]  /*1f190*/  @!P6 STG.E.U8 desc[UR20][R2.64+0xf8], R13 ;  /* 0x0000f80d0200e986 */ /* 0x000fe8000c101114 */
[----:B------:R4:W-:Y:S01]  /*1f1a0*/  @!P3 STG.E.U8 desc[UR20][R2.64+0xf9], R15 ;  /* 0x0000f90f0200b986 */ /* 0x0009e2000c101114 */
[----:B0-----:R-:W-:-:S03]  /*1f1b0*/  F2FP.SATFINITE.E5M2.F32.PACK_AB_MERGE_C R11, RZ, R4, RZ ;  /* 0x00000004ff0b723e */ /* 0x001fc600048060ff */
[----:B------:R0:W-:Y:S01]  /*1f1c0*/  @!P5 STG.E.U8 desc[UR20][R24.64+0xf8], R9 ;  /* 0x0000f8091800d986 */ /* 0x0001e2000c101114 */
[----:B--2---:R-:W-:-:S03]  /*1f1d0*/  FMUL R6, R36, UR22 ;  /* 0x0000001624067c20 */ /* 0x004fc60008400000 */
[----:B------:R-:W2:Y:S01]  /*1f1e0*/  LDL.LU R36, [R1+0x27c] ;  /* 0x00027c0001247983 */ /* 0x000ea20000300800 */
[----:B-1----:R-:W-:-:S03]  /*1f1f0*/  FMUL R7, R35, UR22 ;  /* 0x0000001623077c20 */ /* 0x002fc60008400000 */
        /* <DEDUP_REMOVED lines=10> */
[----:B------:R-:W-:Y:S02]  /*1f2a0*/  ISETP.GE.AND P1, PT, R32, 0x81, PT ;  /* 0x000000812000780c */ /* 0x000fe40003f26270 */
[C---:B------:R-:W-:Y:S02]  /*1f2b0*/  ISETP.LT.OR P2, PT, R0.reuse, 0xfa, !P2 ;  /* 0x000000fa0000780c */ /* 0x040fe40005741670 */
[C---:B------:R-:W-:Y:S02]  /*1f2c0*/  ISETP.LT.OR P6, PT, R0.reuse, 0x1, !P1 ;  /* 0x000000010000780c */ /* 0x040fe40004fc1670 */
[----:B------:R-:W-:Y:S02]  /*1f2d0*/  ISETP.LT.OR P3, PT, R0, 0x2, !P1 ;  /* 0x000000020000780c */ /* 0x000fe40004f61670 */
[----:B------:R-:W-:Y:S02]  /*1f2e0*/  F2FP.SATFINITE.E5M2.F32.PACK_AB_MERGE_C R5, RZ, R5, RZ ;  /* 0x00000005ff05723e */ /* 0x000fe400048060ff */
[----:B------:R-:W-:-:S05]  /*1f2f0*/  ISETP.GE.AND P0, PT, R32, 0x89, PT ;  /* 0x000000892000780c */ /* 0x000fca0003f06270 */
[----:B------:R-:W-:Y:S01]  /*1f300*/  @!P2 STG.E.U8 desc[UR20][R24.64+0xf9], R11 ;  /* 0x0000f90b1800a986 */ /* 0x000fe2000c101114 */
[----:B------:R-:W-:-:S03]  /*1f310*/  F2FP.SATFINITE.E5M2.F32.PACK_AB_MERGE_C R13, RZ, R6, RZ ;  /* 0x00000006ff0d723e */ /* 0x000fc600048060ff */
[----:B------:R0:W-:Y:S01]  /*1f320*/  @!P6 STG.E.U8 desc[UR20][R28.64], R5 ;  /* 0x000000051c00e986 */ /* 0x0001e2000c101114 */
[C---:B------:R-:W-:Y:S02]  /*1f330*/  ISETP.LT.OR P6, PT, R0.reuse, 0x2, !P0 ;  /* 0x000000020000780c */ /* 0x040fe400047c1670 */
[C---:B------:R-:W-:Y:S01]  /*1f340*/  ISETP.LT.OR P5, PT, R0.reuse, 0x1, !P0 ;  /* 0x000000010000780c */ /* 0x040fe200047a1670 */
[----:B------:R1:W-:Y:S01]  /*1f350*/  @!P3 STG.E.U8 desc[UR20][R28.64+0x1], R13 ;  /* 0x0000010d1c00b986 */ /* 0x0003e2000c101114 */
[----:B------:R-:W-:Y:S02]  /*1f360*/  ISETP.LT.OR P2, PT, R0, 0xa, !P1 ;  /* 0x0000000a0000780c */ /* 0x000fe40004f41670 */
[----:B0-----:R-:W-:Y:S02]  /*1f370*/  F2FP.SATFINITE.E5M2.F32.PACK_AB_MERGE_C R5, RZ, R3, RZ ;  /* 0x00000003ff05723e */ /* 0x001fe400048060ff */
[----:B-1----:R-:W-:Y:S01]  /*1f380*/  F2FP.SATFINITE.E5M2.F32.PACK_AB_MERGE_C R13, RZ, R2, RZ ;  /* 0x00000002ff0d723e */ /* 0x002fe200048060ff */
[----:B------:R-:W-:-:S02]  /*1f390*/  FMUL R3, R38, UR22 ;  /* 0x0000001626037c20 */ /* 0x000fc40008400000 */
[----:B------:R-:W3:Y:S01]  /*1f3a0*/  LDL.LU R38, [R1+0x294] ;  /* 0x0002940001267983 */ /* 0x000ee20000300800 */
[----:B------:R-:W-:Y:S02]  /*1f3b0*/  F2FP.SATFINITE.E5M2.F32.PACK_AB_MERGE_C R11, RZ, R4, RZ ;  /* 0x00000004ff0b723e */ /* 0x000fe400048060ff */
[----:B------:R-:W-:Y:S01]  /*1f3c0*/  ISETP.LT.OR P3, PT, R0, 0x9, !P1 ;  /* 0x000000090000780c */ /* 0x000fe20004f61670 */
[----:B------:R0:W-:Y:S01]  /*1f3d0*/  @!P6 STG.E.U8 desc[UR20][R26.64+0x1], R9 ;  /* 0x000001091a00e986 */ /* 0x0001e2000c101114 */
[----:B------:R-:W-:-:S03]  /*1f3e0*/  FMUL R2, R37, UR22 ;  /* 0x0000001625027c20 */ /* 0x000fc60008400000 */
[----:B------:R-:W3:Y:S01]  /*1f3f0*/  LDL.LU R37, [R1+0x298] ;  /* 0x0002980001257983 */ /* 0x000ee20000300800 */
[----:B------:R-:W-:Y:S02]  /*1f400*/  F2FP.SATFINITE.E5M2.F32.PACK_AB_MERGE_C R7, RZ, R7, RZ ;  /* 0x00000007ff07723e */ /* 0x000fe400048060ff */
[----:B0-----:R-:W-:-:S03]  /*1f410*/  F2FP.SATFINITE.E5M2.F32.PACK_AB_MERGE_C R9, RZ, R2, RZ ;  /* 0x00000002ff09723e */ /* 0x001fc600048060ff */
        /* <DEDUP_REMOVED lines=8> */
[----:B------:R-:W2:Y:S03]  /*1f4a0*/  LDL.LU R35, [R1+0x2a0] ;  /* 0x0002a00001237983 */ /* 0x000ea60000300800 */
[----:B------:R-:W-:Y:S01]  /*1f4b0*/  F2FP.SATFINITE.E5M2.F32.PACK_AB_MERGE_C R15, RZ, R2, RZ ;  /* 0x00000002ff0f723e */ /* 0x000fe200048060ff */
[----:B----4-:R-:W-:Y:S02]  /*1f4c0*/  FMUL R2, R34, UR22 ;  /* 0x0000001622027c20 */ /* 0x010fe40008400000 */
[----:B------:R-:W4:Y:S01]  /*1f4d0*/  LDL.LU R34, [R1+0x2a4] ;  /* 0x0002a40001227983 */ /* 0x000f220000300800 */
[----:B-----5:R-:W-:-:S03]  /*1f4e0*/  FMUL R3, R33, UR22 ;  /* 0x0000001621037c20 */ /* 0x020fc60008400000 */
[----:B------:R-:W5:Y:S01]  /*1f4f0*/  LDL.LU R33, [R1+0x2a8] ;  /* 0x0002a80001217983 */ /* 0x000f620000300800 */
[----:B---3--:R-:W-:-:S03]  /*1f500*/  FMUL R4, R31, UR22 ;  /* 0x000000161f047c20 */ /* 0x008fc60008400000 */
[----:B------:R-:W3:Y:S01]  /*1f510*/  LDL.LU R31, [R1+0x2ac] ;  /* 0x0002ac00011f7983 */ /* 0x000ee20000300800 */
[----:B0-----:R-:W-:-:S03]  /*1f520*/  FMUL R5, R30, UR22 ;  /* 0x000000161e057c20 */ /* 0x001fc60008400000 */
[----:B------:R-:W3:Y:S01]  /*1f530*/  LDL.LU R30, [R1+0x2b0] ;  /* 0x0002b000011e7983 */ /* 0x000ee20000300800 */
[C---:B------:R-:W-:Y:S02]  /*1f540*/  ISETP.LT.OR P6, PT, R0.reuse, 0xa, !P0 ;  /* 0x0000000a0000780c */ /* 0x040fe400047c1670 */
[C---:B------:R-:W-:Y:S02]  /*1f550*/  ISETP.LT.OR P5, PT, R0.reuse, 0x9, !P0 ;  /* 0x000000090000780c */ /* 0x040fe400047a1670 */
[C---:B------:R-:W-:Y:S02]  /*1f560*/  ISETP.LT.OR P3, PT, R0.reuse, 0x11, !P1 ;  /* 0x000000110000780c */ /* 0x040fe40004f61670 */
[----:B------:R-:W-:-:S07]  /*1f570*/  ISETP.LT.OR P2, PT, R0, 0x12, !P1 ;  /* 0x000000120000780c */ /* 0x000fce0004f41670 */
[----:B------:R0:W-:Y:S01]  /*1f580*/  @!P6 STG.E.U8 desc[UR20][R26.64+0x9], R7 ;  /* 0x000009071a00e986 */ /* 0x0001e2000c101114 */
[----:B------:R-:W-:-:S03]  /*1f590*/  ISETP.LT.OR P6, PT, R0, 0x12, !P0 ;  /* 0x000000120000780c */ /* 0x000fc600047c1670 */
[----:B------:R-:W-:Y:S01]  /*1f5a0*/  @!P5 STG.E.U8 desc[UR20][R26.64+0x8], R13 ;  /* 0x0000080d1a00d986 */ /* 0x000fe2000c101114 */
[----:B------:R-:W-:-:S03]  /*1f5b0*/  ISETP.LT.OR P5, PT, R0, 0x11, !P0 ;  /* 0x000000110000780c */ /* 0x000fc600047a1670 */
[----:B------:R1:W-:Y:S01]  /*1f5c0*/  @!P3 STG.E.U8 desc[UR20][R28.64+0x10], R9 ;  /* 0x000010091c00b986 */ /* 0x0003e2000c101114 */
[C---:B------:R-:W-:Y:S02]  /*1f5d0*/  ISETP.LT.OR P3, PT, R0.reuse, 0x19, !P1 ;  /* 0x000000190000780c */ /* 0x040fe40004f61670 */
[----:B0-----:R-:W-:Y:S01]  /*1f5e0*/  F2FP.SATFINITE.E5M2.F32.PACK_AB_MERGE_C R7, RZ, R2, RZ ;  /* 0x00000002ff07723e */ /* 0x001fe200048060ff */
[----:B------:R0:W-:Y:S01]  /*1f5f0*/  @!P2 STG.E.U8 desc[UR20][R28.64+0x11], R11 ;  /* 0x0000110b1c00a986 */ /* 0x0001e2000c101114 */
[----:B------:R-:W-:Y:S02]  /*1f600*/  ISETP.LT.OR P2, PT, R0, 0x1a, !P1 ;  /* 0x0000001a0000780c */ /* 0x000fe40004f41670 */
[----:B-1----:R-:W-:Y:S01]  /*1f610*/  F2FP.SATFINITE.E5M2.F32.PACK_AB_MERGE_C R9, RZ, R3, RZ ;  /* 0x00000003ff09723e */ /* 0x002fe200048060ff */
[----:B------:R-:W-:Y:S02]  /*1f620*/  FMUL R2, R38, UR22 ;  /* 0x0000001626027c20 */ /* 0x000fe40008400000 */
[----:B------:R-:W3:Y:S01]  /*1f630*/  LDL.LU R38, [R1+0x2b4] ;  /* 0x0002b40001267983 */ /* 0x000ee20000300800 */
[----:B0-----:R-:W-:-:S03]  /*1f640*/  F2FP.SATFINITE.E5M2.F32.PACK_AB_MERGE_C R11, RZ, R4, RZ ;  /* 0x00000004ff0b723e */ /* 0x001fc600048060ff */
[----:B------:R0:W-:Y:S01]  /*1f650*/  @!P6 STG.E.U8 desc[UR20][R26.64+0x11], R7 ;  /* 0x000011071a00e986 */ /* 0x0001e2000c101114 */
[----:B------:R-:W-:Y:S01]  /*1f660*/  ISETP.LT.OR P6, PT, R0, 0x1a, !P0 ;  /* 0x0000001a0000780c */ /* 0x000fe200047c1670 */
[----:B------:R-:W-:Y:S02]  /*1f670*/  FMUL R3, R37, UR22 ;  /* 0x0000001625037c20 */ /* 0x000fe40008400000 */
[----:B------:R-:W3:Y:S01]  /*1f680*/  LDL.LU R37, [R1+0x2b8] ;  /* 0x0002b80001257983 */ /* 0x000ee20000300800 */
[----:B0-----:R-:W-:-:S03]  /*1f690*/  F2FP.SATFINITE.E5M2.F32.PACK_AB_MERGE_C R7, RZ, R2, RZ ;  /* 0x00000002ff07723e */ /* 0x001fc600048060ff */
[----:B------:R-:W-:Y:S04]  /*1f6a0*/  @!P5 STG.E.U8 desc[UR20][R26.64+0x10], R15 ;  /* 0x0000100f1a00d986 */ /* 0x000fe8000c101114 */
        /* <DEDUP_REMOVED lines=13> */
[----:B------:R-:W5:Y:S02]  /*1f780*/  LDL.LU R33, [R1+0x2c8] ;  /* 0x0002c80001217983 */ /* 0x000f640000300800 */
        /* <DEDUP_REMOVED lines=8> */
[----:B------:R-:W-:Y:S02]  /*1f810*/  F2FP.SATFINITE.E5M2.F32.PACK_AB_MERGE_C R5, RZ, R5, RZ ;  /* 0x00000005ff05723e */ /* 0x000fe400048060ff */
[----:B------:R-:W-:-:S05]  /*1f820*/  ISETP.LT.OR P6, PT, R0, 0x22, !P0 ;  /* 0x000000220000780c */ /* 0x000fca00047c1670 */
[----:B------:R0:W-:Y:S01]  /*1f830*/  @!P5 STG.E.U8 desc[UR20][R26.64+0x18], R5 ;  /* 0x000018051a00d986 */ /* 0x0001e2000c101114 */
[----:B------:R-:W-:-:S03]  /*1f840*/  ISETP.LT.OR P5, PT, R0, 0x21, !P0 ;  /* 0x000000210000780c */ /* 0x000fc600047a1670 */
[----:B------:R-:W-:Y:S01]  /*1f850*/  @!P3 STG.E.U8 desc[UR20][R28.64+0x20], R9 ;  /* 0x000020091c00b986 */ /* 0x000fe2000c101114 */
[----:B------:R-:W-:-:S03]  /*1f860*/  ISETP.LT.OR P3, PT, R0, 0x29, !P1 ;  /* 0x000000290000780c */ /* 0x000fc60004f61670 */
[----:B------:R1:W-:Y:S01]  /*1f870*/  @!P2 STG.E.U8 desc[UR20][R28.64+0x21], R11 ;  /* 0x0000210b1c00a986 */ /* 0x0003e2000c101114 */
[----:B------:R-:W-:Y:S02]  /*1f880*/  ISETP.LT.OR P2, PT, R0, 0x2a, !P1 ;  /* 0x0000002a0000780c */ /* 0x000fe40004f41670 */
[----:B0-----:R-:W-:Y:S02]  /*1f890*/  F2FP.SATFINITE.E5M2.F32.PACK_AB_MERGE_C R5, RZ, R3, RZ ;  /* 0x00000003ff05723e */ /* 0x001fe400048060ff */
[----:B-1----:R-:W-:Y:S01]  /*1f8a0*/  F2FP.SATFINITE.E5M2.F32.PACK_AB_MERGE_C R11, RZ, R2, RZ ;  /* 0x00000002ff0b723e */ /* 0x002fe200048060ff */
[----:B------:R-:W-:Y:S02]  /*1f8b0*/  FMUL R2, R38, UR22 ;  /* 0x0000001626027c20 */ /* 0x000fe40008400000 */
[----:B------:R-:W3:Y:S01]  /*1f8c0*/  LDL.LU R38, [R1+0x2d4] ;  /* 0x0002d40001267983 */ /* 0x000ee20000300800 */
[----:B------:R-:W-:-:S03]  /*1f8d0*/  F2FP.SATFINITE.E5M2.F32.PACK_AB_MERGE_C R9, RZ, R4, RZ ;  /* 0x00000004ff09723e */ /* 0x000fc600048060ff */
[----:B------:R-:W-:Y:S01]  /*1f8e0*/  @!P6 STG.E.U8 desc[UR20][R26.64+0x21], R5 ;  /* 0x000021051a00e986 */ /* 0x000fe2000c101114 */
[----:B------:R-:W-:Y:S01]  /*1f8f0*/  ISETP.LT.OR P6, PT, R0, 0x2a, !P0 ;  /* 0x0000002a0000780c */ /* 0x000fe200047c1670 */
[----:B------:R-:W-:Y:S02]  /*1f900*/  FMUL R3, R37, UR22 ;  /* 0x0000001625037c20 */ /* 0x000fe40008400000 */
[----:B------:R-:W3:Y:S04]  /*1f910*/  LDL.LU R37, [R1+0x2d8] ;  /* 0x0002d80001257983 */ /* 0x000ee80000300800 */
[----:B------:R-:W-:Y:S04]  /*1f920*/  @!P5 STG.E.U8 desc[UR20][R26.64+0x20], R13 ;  /* 0x0000200d1a00d986 */ /* 0x000fe8000c101114 */
[----:B------:R0:W-:Y:S04]  /*1f930*/  @!P3 STG.E.U8 desc[UR20][R28.64+0x28], R7 ;  /* 0x000028071c00b986 */ /* 0x0001e8000c101114 */
[----:B------:R1:W-:Y:S01]  /*1f940*/  @!P2 STG.E.U8 desc[UR20][R28.64+0x29], R9 ;  /* 0x000029091c00a986 */ /* 0x0003e2000c101114 */
[----:B0-----:R-:W-:-:S02]  /*1f950*/  F2FP.SATFINITE.E5M2.F32.PACK_AB_MERGE_C R7, RZ, R2, RZ ;  /* 0x00000002ff07723e */ /* 0x001fc400048060ff */
[----:B-1----:R-:W-:-:S03]  /*1f960*/  F2FP.SATFINITE.E5M2.F32.PACK_AB_MERGE_C R9, RZ, R3, RZ ;  /* 0x00000003ff09723e */ /* 0x002fc600048060ff */
[----:B------:R0:W-:Y:S01]  /*1f970*/  @!P6 STG.E.U8 desc[UR20][R26.64+0x29], R7 ;  /* 0x000029071a00e986 */ /* 0x0001e2000c101114 */
[----:B--2---:R-:W-:-:S03]  /*1f980*/  FMUL R4, R36, UR22 ;  /* 0x0000001624047c20 */ /* 0x004fc60008400000 */
[----:B------:R-:W2:Y:S02]  /*1f990*/  LDL.LU R36, [R1+0x2dc] ;  /* 0x0002dc0001247983 */ /* 0x000ea40000300800 */
[----:B------:R-:W-:Y:S01]  /*1f9a0*/  F2FP.SATFINITE.E5M2.F32.PACK_AB_MERGE_C R13, RZ, R4, RZ ;  /* 0x00000004ff0d723e */ /* 0x000fe200048060ff */
        /* <DEDUP_REMOVED lines=15> */
[----:B------:R-:W-:Y:S01]  /*1faa0*/  @!P5 STG.E.U8 desc[UR20][R26.64+0x28], R11 ;  /* 0x0000280b1a00d986 */ /* 0x000fe2000c101114 */
[----:B------:R-:W-:-:S03]  /*1fab0*/  ISETP.LT.OR P5, PT, R0, 0x31, !P0 ;  /* 0x000000310000780c */ /* 0x000fc600047a1670 */
[----:B------:R0:W-:Y:S01]  /*1fac0*/  @!P2 STG.E.U8 desc[UR20][R28.64+0x31], R13 ;  /* 0x0000310d1c00a986 */ /* 0x0001e2000c101114 */
[----:B------:R-:W-:-:S03]  /*1fad0*/  ISETP.LT.OR P2, PT, R0, 0x3a, !P1 ;  /* 0x0000003a0000780c */ /* 0x000fc60004f41670 */
[----:B------:R1:W-:Y:S01]  /*1fae0*/  @!P3 STG.E.U8 desc[UR20][R28.64+0x30], R9 ;  /* 0x000030091c00b986 */ /* 0x0003e2000c101114 */
[----:B------:R-:W-:Y:S02]  /*1faf0*/  ISETP.LT.OR P3, PT, R0, 0x39, !P1 ;  /* 0x000000390000780c */ /* 0x000fe40004f61670 */
[----:B------:R-:W-:Y:S02]  /*1fb00*/  F2FP.SATFINITE.E5M2.F32.PACK_AB_MERGE_C R5, RZ, R5, RZ ;  /* 0x00000005ff05723e */ /* 0x000fe400048060ff */
[----:B0-----:R-:W-:Y:S02]  /*1fb10*/  F2FP.SATFINITE.E5M2.F32.PACK_AB_MERGE_C R13, RZ, R2, RZ ;  /* 0x00000002ff0d723e */ /* 0x001fe400048060ff */
[----:B-1----:R-:W-:Y:S01]  /*1fb20*/  F2FP.SATFINITE.E5M2.F32.PACK_AB_MERGE_C R9, RZ, R3, RZ ;  /* 0x00000003ff09723e */ /* 0x002fe200048060ff */
[----:B------:R-:W-:Y:S02]  /*1fb30*/  FMUL R3, R38, UR22 ;  /* 0x0000001626037c20 */ /* 0x000fe40008400000 */
[----:B------:R-:W3:Y:S01]  /*1fb40*/  LDL.LU R38, [R1+0x2f4] ;  /* 0x0002f40001267983 */ /* 0x000ee20000300800 */
[----:B------:R-:W-:-:S03]  /*1fb50*/  F2FP.SATFINITE.E5M2.F32.PACK_AB_MERGE_C R11, RZ, R4, RZ ;  /* 0x00000004ff0b723e */ /* 0x000fc600048060ff */
[----:B------:R0:W-:Y:S01]  /*1fb60*/  @!P6 STG.E.U8 desc[UR20][R26.64+0x31], R7 ;  /* 0x000031071a00e986 */ /* 0x0001e2000c101114 */
[----:B------:R-:W-:-:S03]  /*1fb70*/  FMUL R2, R37, UR22 ;  /* 0x0000001625027c20 */ /* 0x000fc60008400000 */
[----:B------:R-:W3:Y:S01]  /*1fb80*/  LDL.LU R37, [R1+0x2f8] ;  /* 0x0002f80001257983 */ /* 0x000ee20000300800 */
[----:B------:R-:W-:Y:S02]  /*1fb90*/  ISETP.LT.OR P6, PT, R0, 0x3a, !P0 ;  /* 0x0000003a0000780c */ /* 0x000fe400047c1670 */
[----:B0-----:R-:W-:Y:S01]  /*1fba0*/  F2FP.SATFINITE.E5M2.F32.PACK_AB_MERGE_C R7, RZ, R2, RZ ;  /* 0x00000002ff07723e */ /* 0x001fe200048060ff */
[----:B------:R0:W-:Y:S04]  /*1fbb0*/  @!P5 STG.E.U8 desc[UR20][R26.64+0x30], R5 ;  /* 0x000030051a00d986 */ /* 0x0001e8000c101114 */
[----:B------:R-:W-:Y:S04]  /*1fbc0*/  @!P2 STG.E.U8 desc[UR20][R28.64+0x39], R11 ;  /* 0x0000390b1c00a986 */ /* 0x000fe8000c101114 */
[----:B------:R1:W-:Y:S01]  /*1fbd0*/  @!P3 STG.E.U8 desc[UR20][R28.64+0x38], R9 ;  /* 0x000038091c00b986 */ /* 0x0003e2000c101114 */
[----:B0-----:R-:W-:-:S05]  /*1fbe0*/  F2FP.SATFINITE.E5M2.F32.PACK_AB_MERGE_C R5, RZ, R3, RZ ;  /* 0x00000003ff05723e */ /* 0x001fca00048060ff */
        /* <DEDUP_REMOVED lines=42> */
[----:B------:R-:W-:Y:S01]  /*1fe90*/  F2FP.SATFINITE.E5M2.F32.PACK_AB_MERGE_C R11, RZ, R4, RZ ;  /* 0x00000004ff0b723e */ /* 0x000fe200048060ff */
[----:B------:R-:W-:Y:S02]  /*1fea0*/  FMUL R2, R35, UR22 ;  /* 0x0000001623027c20 */ /* 0x000fe40008400000 */
[----:B------:R-:W2:Y:S03]  /*1feb0*/  LDL.LU R35, [R1+0x320] ;  /* 0x0003200001237983 */ /* 0x000ea60000300800 */
[----:B-1----:R-:W-:Y:S01]  /*1fec0*/  F2FP.SATFINITE.E5M2.F32.PACK_AB_MERGE_C R13, RZ, R2, RZ ;  /* 0x00000002ff0d723e */ /* 0x002fe200048060ff */
        /* <DEDUP_REMOVED lines=146> */
[----:B------:R-:W-:-:S03]  /*207f0*/  FMUL R3, R37, UR22 ;  /* 0x0000001625037c20 */ /* 0x000fc60008400000 */
[----:B------:R-:W3:Y:S04]  /*20800*/  LDL.LU R37, [R1+0x398] ;  /* 0x0003980001257983 */ /* 0x000ee80000300800 */
[----:B------:R-:W-:Y:S04]  /*20810*/  @!P5 STG.E.U8 desc[UR20][R26.64+0x80], R13 ;  /* 0x0000800d1a00d986 */ /* 0x000fe8000c101114 */
[----:B------:R0:W-:Y:S04]  /*20820*/  @!P3 STG.E.U8 desc[UR20][R28.64+0x88], R7 ;  /* 0x000088071c00b986 */ /* 0x0001e8000c101114 */
[----:B------:R1:W-:Y:S01]  /*20830*/  @!P2 STG.E.U8 desc[UR20][R28.64+0x89], R9 ;  /* 0x000089091c00a986 */ /* 0x0003e2000c101114 */
[----:B0-----:R-:W-:-:S02]  /*20840*/  F2FP.SATFINITE.E5M2.F32.PACK_AB_MERGE_C R7, RZ, R2, RZ ;  /* 0x00000002ff07723e */ /* 0x001fc400048060ff */
[----:B-1----:R-:W-:Y:S01]  /*20850*/  F2FP.SATFINITE.E5M2.F32.PACK_AB_MERGE_C R9, RZ, R3, RZ ;  /* 0x00000003ff09723e */ /* 0x002fe200048060ff */
[----:B--2---:R-:W-:Y:S02]  /*20860*/  FMUL R4, R36, UR22 ;  /* 0x0000001624047c20 */ /* 0x004fe40008400000 */
[----:B------:R-:W2:Y:S03]  /*20870*/  LDL.LU R36, [R1+0x39c] ;  /* 0x00039c0001247983 */ /* 0x000ea60000300800 */
[----:B------:R-:W-:Y:S01]  /*20880*/  F2FP.SATFINITE.E5M2.F32.PACK_AB_MERGE_C R13, RZ, R4, RZ ;  /* 0x00000004ff0d723e */ /* 0x000fe200048060ff */
[----:B------:R-:W-:Y:S02]  /*20890*/  FMUL R5, R35, UR22 ;  /* 0x0000001623057c20 */ /* 0x000fe40008400000 */
[----:B------:R-:W2:Y:S01]  /*208a0*/  LDL.LU R35, [R1+0x3a0] ;  /* 0x0003a00001237983 */ /* 0x000ea20000300800 */
[----:B----4-:R-:W-:-:S03]  /*208b0*/  FMUL R2, R34, UR22 ;  /* 0x0000001622027c20 */ /* 0x010fc60008400000 */
[----:B------:R-:W4:Y:S01]  /*208c0*/  LDL.LU R34, [R1+0x3a4] ;  /* 0x0003a40001227983 */ /* 0x000f220000300800 */
[----:B-----5:R-:W-:-:S03]  /*208d0*/  FMUL R3, R33, UR22 ;  /* 0x0000001621037c20 */ /* 0x020fc60008400000 */
[----:B------:R-:W5:Y:S01]  /*208e0*/  LDL.LU R33, [R1+0x3a8] ;  /* 0x0003a80001217983 */ /* 0x000f620000300800 */
        /* <DEDUP_REMOVED lines=16> */
[----:B------:R-:W-:Y:S01]  /*209f0*/  @!P2 STG.E.U8 desc[UR20][R28.64+0x91], R13 ;  /* 0x0000910d1c00a986 */ /* 0x000fe2000c101114 */
[----:B------:R-:W-:Y:S02]  /*20a00*/  ISETP.LT.OR P2, PT, R0, 0x9a, !P1 ;  /* 0x0000009a0000780c */ /* 0x000fe40004f41670 */
        /* <DEDUP_REMOVED lines=82> */
[----:B------:R0:W-:Y:S01]  /*20f30*/  @!P6 STG.E.U8 desc[UR20][R26.64+0xb1], R7 ;  /* 0x0000b1071a00e986 */ /* 0x0001e2000c101114 */
[----:B------:R-:W-:-:S03]  /*20f40*/  FMUL R3, R38, UR22 ;  /* 0x0000001626037c20 */ /* 0x000fc60008400000 */
[----:B------:R-:W3:Y:S01]  /*20f50*/  LDL.LU R38, [R1+0x3f4] ;  /* 0x0003f40001267983 */ /* 0x000ee20000300800 */
[----:B------:R-:W-:Y:S02]  /*20f60*/  F2FP.SATFINITE.E5M2.F32.PACK_AB_MERGE_C R11, RZ, R4, RZ ;  /* 0x00000004ff0b723e */ /* 0x000fe400048060ff */
[----:B------:R-:W-:Y:S01]  /*20f70*/  ISETP.LT.OR P6, PT, R0, 0xba, !P0 ;  /* 0x000000ba0000780c */ /* 0x000fe200047c1670 */
[----:B------:R-:W-:Y:S02]  /*20f80*/  FMUL R2, R37, UR22 ;  /* 0x0000001625027c20 */ /* 0x000fe40008400000 */
[----:B------:R-:W3:Y:S03]  /*20f90*/  LDL.LU R37, [R1+0x3f8] ;  /* 0x0003f80001257983 */ /* 0x000ee60000300800 */
        /* <DEDUP_REMOVED lines=31> */
[----:B-1----:R-:W-:-:S03]  /*21190*/  F2FP.SATFINITE.E5M2.F32.PACK_AB_MERGE_C R9, RZ, R3, RZ ;  /* 0x00000003ff09723e */ /* 0x002fc600048060ff */
[----:B------:R0:W-:Y:S01]  /*211a0*/  @!P6 STG.E.U8 desc[UR20][R26.64+0xc1], R7 ;  /* 0x0000c1071a00e986 */ /* 0x0001e2000c101114 */
[----:B------:R-:W-:Y:S01]  /*211b0*/  FMUL R2, R38, UR22 ;  /* 0x0000001626027c20 */ /* 0x000fe20008400000 */
[----:B------:R-:W-:Y:S02]  /*211c0*/  ISETP.LT.OR P6, PT, R0, 0xca, !P0 ;  /* 0x000000ca0000780c */ /* 0x000fe400047c1670 */
[----:B------:R-:W3:Y:S01]  /*211d0*/  LDL.LU R38, [R1+0x414] ;  /* 0x0004140001267983 */ /* 0x000ee20000300800 */
[----:B------:R-:W-:Y:S01]  /*211e0*/  F2FP.SATFINITE.E5M2.F32.PACK_AB_MERGE_C R13, RZ, R4, RZ ;  /* 0x00000004ff0d723e */ /* 0x000fe200048060ff */
        /* <DEDUP_REMOVED lines=24> */
[C---:B------:R-:W-:Y:S01]  /*21370*/  ISETP.LT.OR P3, PT, R0.reuse, 0xd1, !P1 ;  /* 0x000000d10000780c */ /* 0x040fe20004f61670 */
[----:B------:R-:W3:Y:S01]  /*21380*/  LDL.LU R40, [R1+0x434] ;  /* 0x0004340001287983 */ /* 0x000ee20000300800 */
[C---:B------:R-:W-:Y:S02]  /*21390*/  ISETP.LT.OR P2, PT, R0.reuse, 0xd2, !P1 ;  /* 0x000000d20000780c */ /* 0x040fe40004f41670 */
[----:B------:R-:W-:Y:S02]  /*213a0*/  ISETP.LT.OR P6, PT, R0, 0xd2, !P0 ;  /* 0x000000d20000780c */ /* 0x000fe400047c1670 */
[----:B------:R-:W-:-:S05]  /*213b0*/  F2FP.SATFINITE.E5M2.F32.PACK_AB_MERGE_C R5, RZ, R5, RZ ;  /* 0x00000005ff05723e */ /* 0x000fca00048060ff */
[----:B------:R0:W-:Y:S01]  /*213c0*/  @!P5 STG.E.U8 desc[UR20][R26.64+0xc8], R5 ;  /* 0x0000c8051a00d986 */ /* 0x0001e2000c101114 */
[----:B------:R-:W-:-:S03]  /*213d0*/  ISETP.LT.OR P5, PT, R0, 0xd1, !P0 ;  /* 0x000000d10000780c */ /* 0x000fc600047a1670 */
[----:B------:R-:W-:Y:S01]  /*213e0*/  @!P3 STG.E.U8 desc[UR20][R28.64+0xd0], R9 ;  /* 0x0000d0091c00b986 */ /* 0x000fe2000c101114 */
[----:B------:R-:W-:-:S03]  /*213f0*/  ISETP.LT.OR P3, PT, R0, 0xd9, !P1 ;  /* 0x000000d90000780c */ /* 0x000fc60004f61670 */
[----:B------:R1:W-:Y:S01]  /*21400*/  @!P2 STG.E.U8 desc[UR20][R28.64+0xd1], R11 ;  /* 0x0000d10b1c00a986 */ /* 0x0003e2000c101114 */
[----:B0-----:R-:W-:Y:S02]  /*21410*/  F2FP.SATFINITE.E5M2.F32.PACK_AB_MERGE_C R5, RZ, R3, RZ ;  /* 0x00000003ff05723e */ /* 0x001fe400048060ff */
[----:B------:R-:W-:-:S03]  /*21420*/  ISETP.LT.OR P2, PT, R0, 0xda, !P1 ;  /* 0x000000da0000780c */ /* 0x000fc60004f41670 */
[----:B------:R-:W-:Y:S01]  /*21430*/  @!P6 STG.E.U8 desc[UR20][R26.64+0xd1], R5 ;  /* 0x0000d1051a00e986 */ /* 0x000fe2000c101114 */
[----:B-1----:R-:W-:Y:S02]  /*21440*/  F2FP.SATFINITE.E5M2.F32.PACK_AB_MERGE_C R11, RZ, R2, RZ ;  /* 0x00000002ff0b723e */ /* 0x002fe400048060ff */
[----:B------:R-:W-:Y:S01]  /*21450*/  ISETP.LT.OR P6, PT, R0, 0xda, !P0 ;  /* 0x000000da0000780c */ /* 0x000fe200047c1670 */
[----:B------:R-:W-:Y:S02]  /*21460*/  FMUL R2, R38, UR22 ;  /* 0x0000001626027c20 */ /* 0x000fe40008400000 */
[----:B------:R-:W3:Y:S01]  /*21470*/  LDL.LU R38, [R1+0x438] ;  /* 0x0004380001267983 */ /* 0x000ee20000300800 */
[----:B------:R-:W-:Y:S01]  /*21480*/  F2FP.SATFINITE.E5M2.F32.PACK_AB_MERGE_C R9, RZ, R4, RZ ;  /* 0x00000004ff09723e */ /* 0x000fe200048060ff */
        /* <DEDUP_REMOVED lines=14> */
[----:B------:R-:W4:Y:S02]  /*21570*/  LDL.LU R34, [R1+0x448] ;  /* 0x0004480001227983 */ /* 0x000f240000300800 */
[----:B0-----:R-:W-:Y:S01]  /*21580*/  F2FP.SATFINITE.E5M2.F32.PACK_AB_MERGE_C R7, RZ, R2, RZ ;  /* 0x00000002ff07723e */ /* 0x001fe200048060ff */
[----:B-----5:R-:W-:Y:S02]  /*21590*/  FMUL R3, R33, UR22 ;  /* 0x0000001621037c20 */ /* 0x020fe40008400000 */
[----:B------:R-:W5:Y:S01]  /*215a0*/  LDL.LU R33, [R1+0x44c] ;  /* 0x00044c0001217983 */ /* 0x000f620000300800 */
[----:B---3--:R-:W-:-:S03]  /*215b0*/  FMUL R4, R31, UR22 ;  /* 0x000000161f047c20 */ /* 0x008fc60008400000 */
        /* <DEDUP_REMOVED lines=13> */
[----:B------:R-:W-:Y:S02]  /*21690*/  F2FP.SATFINITE.E5M2.F32.PACK_AB_MERGE_C R5, RZ, R5, RZ ;  /* 0x00000005ff05723e */ /* 0x000fe400048060ff */
[----:B0-----:R-:W-:Y:S01]  /*216a0*/  F2FP.SATFINITE.E5M2.F32.PACK_AB_MERGE_C R11, RZ, R4, RZ ;  /* 0x00000004ff0b723e */ /* 0x001fe200048060ff */
[----:B------:R-:W-:Y:S01]  /*216b0*/  @!P6 STG.E.U8 desc[UR20][R26.64+0xe1], R7 ;  /* 0x0000e1071a00e986 */ /* 0x000fe2000c101114 */
[C---:B------:R-:W-:Y:S02]  /*216c0*/  ISETP.LT.OR P6, PT, R0.reuse, 0xea, !P0 ;  /* 0x000000ea0000780c */ /* 0x040fe400047c1670 */
[----:B-1----:R-:W-:Y:S01]  /*216d0*/  F2FP.SATFINITE.E5M2.F32.PACK_AB_MERGE_C R9, RZ, R3, RZ ;  /* 0x00000003ff09723e */ /* 0x002fe200048060ff */
[----:B------:R0:W-:Y:S01]  /*216e0*/  @!P5 STG.E.U8 desc[UR20][R26.64+0xe0], R5 ;  /* 0x0000e0051a00d986 */ /* 0x0001e2000c101114 */
[----:B------:R-:W-:-:S03]  /*216f0*/  ISETP.LT.OR P5, PT, R0, 0xe9, !P0 ;  /* 0x000000e90000780c */ /* 0x000fc600047a1670 */
[----:B------:R-:W-:Y:S01]  /*21700*/  @!P2 STG.E.U8 desc[UR20][R28.64+0xe9], R11 ;  /* 0x0000e90b1c00a986 */ /* 0x000fe2000c101114 */
[----:B------:R-:W-:Y:S01]  /*21710*/  ISETP.LT.OR P2, PT, R0, 0xf2, !P1 ;  /* 0x000000f20000780c */ /* 0x000fe20004f41670 */
[----:B------:R-:W-:Y:S02]  /*21720*/  FMUL R3, R40, UR22 ;  /* 0x0000001628037c20 */ /* 0x000fe40008400000 */
[----:B------:R1:W-:Y:S01]  /*21730*/  @!P3 STG.E.U8 desc[UR20][R28.64+0xe8], R9 ;  /* 0x0000e8091c00b986 */ /* 0x0003e2000c101114 */
[----:B------:R-:W-:Y:S02]  /*21740*/  ISETP.LT.OR P3, PT, R0, 0xf1, !P1 ;  /* 0x000000f10000780c */ /* 0x000fe40004f61670 */
[----:B------:R-:W-:Y:S01]  /*21750*/  F2FP.SATFINITE.E5M2.F32.PACK_AB_MERGE_C R13, RZ, R2, RZ ;  /* 0x00000002ff0d723e */ /* 0x000fe200048060ff */
[----:B------:R-:W-:Y:S01]  /*21760*/  FMUL R2, R38, UR22 ;  /* 0x0000001626027c20 */ /* 0x000fe20008400000 */
[----:B------:R-:W-:Y:S01]  /*21770*/  FMUL R4, R37, UR22 ;  /* 0x0000001625047c20 */ /* 0x000fe20008400000 */
[----:B------:R-:W-:-:S03]  /*21780*/  F2FP.SATFINITE.E5M2.F32.PACK_AB_MERGE_C R3, RZ, R3, RZ ;  /* 0x00000003ff03723e */ /* 0x000fc600048060ff */
[----:B0-----:R-:W-:Y:S02]  /*21790*/  F2FP.SATFINITE.E5M2.F32.PACK_AB_MERGE_C R5, RZ, R2, RZ ;  /* 0x00000002ff05723e */ /* 0x001fe400048060ff */
[----:B------:R-:W-:Y:S01]  /*217a0*/  F2FP.SATFINITE.E5M2.F32.PACK_AB_MERGE_C R7, RZ, R4, RZ ;  /* 0x00000004ff07723e */ /* 0x000fe200048060ff */
[----:B------:R-:W-:Y:S01]  /*217b0*/  @!P5 STG.E.U8 desc[UR20][R26.64+0xe8], R13 ;  /* 0x0000e80d1a00d986 */ /* 0x000fe2000c101114 */
[----:B------:R-:W-:-:S03]  /*217c0*/  ISETP.LT.OR P5, PT, R0, 0xf1, !P0 ;  /* 0x000000f10000780c */ /* 0x000fc600047a1670 */
[----:B------:R-:W-:Y:S01]  /*217d0*/  @!P6 STG.E.U8 desc[UR20][R26.64+0xe9], R3 ;  /* 0x0000e9031a00e986 */ /* 0x000fe2000c101114 */
[----:B------:R-:W-:-:S03]  /*217e0*/  ISETP.LT.OR P6, PT, R0, 0xf2, !P0 ;  /* 0x000000f20000780c */ /* 0x000fc600047c1670 */
[----:B------:R0:W-:Y:S01]  /*217f0*/  @!P2 STG.E.U8 desc[UR20][R28.64+0xf1], R7 ;  /* 0x0000f1071c00a986 */ /* 0x0001e2000c101114 */
[C---:B------:R-:W-:Y:S02]  /*21800*/  ISETP.LT.OR P2, PT, R0.reuse, 0xf9, !P1 ;  /* 0x000000f90000780c */ /* 0x040fe40004f41670 */
[C---:B------:R-:W-:Y:S01]  /*21810*/  ISETP.LT.OR P1, PT, R0.reuse, 0xfa, !P1 ;  /* 0x000000fa0000780c */ /* 0x040fe20004f21670 */
[----:B------:R3:W-:Y:S01]  /*21820*/  @!P3 STG.E.U8 desc[UR20][R28.64+0xf0], R5 ;  /* 0x0000f0051c00b986 */ /* 0x0007e2000c101114 */
[C---:B------:R-:W-:Y:S02]  /*21830*/  ISETP.LT.OR P3, PT, R0.reuse, 0xf9, !P0 ;  /* 0x000000f90000780c */ /* 0x040fe40004761670 */
[----:B------:R-:W-:Y:S01]  /*21840*/  ISETP.LT.OR P0, PT, R0, 0xfa, !P0 ;  /* 0x000000fa0000780c */ /* 0x000fe20004701670 */
[----:B--2---:R-:W-:-:S05]  /*21850*/  FMUL R2, R36, UR22 ;  /* 0x0000001624027c20 */ /* 0x004fca0008400000 */
[----:B-1----:R-:W-:-:S05]  /*21860*/  F2FP.SATFINITE.E5M2.F32.PACK_AB_MERGE_C R9, RZ, R2, RZ ;  /* 0x00000002ff09723e */ /* 0x002fca00048060ff */
[----:B------:R1:W-:Y:S01]  /*21870*/  @!P5 STG.E.U8 desc[UR20][R26.64+0xf0], R9 ;  /* 0x0000f0091a00d986 */ /* 0x0003e2000c101114 */
[----:B------:R-:W-:-:S05]  /*21880*/  FMUL R0, R35, UR22 ;  /* 0x0000001623007c20 */ /* 0x000fca0008400000 */
[----:B0-----:R-:W-:Y:S01]  /*21890*/  F2FP.SATFINITE.E5M2.F32.PACK_AB_MERGE_C R7, RZ, R0, RZ ;  /* 0x00000000ff07723e */ /* 0x001fe200048060ff */
[----:B----4-:R-:W-:Y:S01]  /*218a0*/  FMUL R2, R34, UR22 ;  /* 0x0000001622027c20 */ /* 0x010fe20008400000 */
[----:B-----5:R-:W-:-:S04]  /*218b0*/  FMUL R3, R33, UR22 ;  /* 0x0000001621037c20 */ /* 0x020fc80008400000 */
[----:B------:R-:W-:Y:S02]  /*218c0*/  F2FP.SATFINITE.E5M2.F32.PACK_AB_MERGE_C R11, RZ, R2, RZ ;  /* 0x00000002ff0b723e */ /* 0x000fe400048060ff */
[----:B------:R-:W-:Y:S01]  /*218d0*/  F2FP.SATFINITE.E5M2.F32.PACK_AB_MERGE_C R3, RZ, R3, RZ ;  /* 0x00000003ff03723e */ /* 0x000fe200048060ff */
[----:B------:R1:W-:Y:S01]  /*218e0*/  @!P6 STG.E.U8 desc[UR20][R26.64+0xf1], R7 ;  /* 0x0000f1071a00e986 */ /* 0x0003e2000c101114 */
[----:B---3--:R-:W-:Y:S01]  /*218f0*/  FMUL R4, R31, UR22 ;  /* 0x000000161f047c20 */ /* 0x008fe20008400000 */
[----:B------:R-:W-:-:S04]  /*21900*/  FMUL R5, R30, UR22 ;  /* 0x000000161e057c20 */ /* 0x000fc80008400000 */
[----:B------:R-:W-:Y:S02]  /*21910*/  F2FP.SATFINITE.E5M2.F32.PACK_AB_MERGE_C R13, RZ, R4, RZ ;  /* 0x00000004ff0d723e */ /* 0x000fe400048060ff */
[----:B------:R-:W-:Y:S01]  /*21920*/  F2FP.SATFINITE.E5M2.F32.PACK_AB_MERGE_C R5, RZ, R5, RZ ;  /* 0x00000005ff05723e */ /* 0x000fe200048060ff */
[----:B------:R1:W-:Y:S04]  /*21930*/  @!P2 STG.E.U8 desc[UR20][R28.64+0xf8], R11 ;  /* 0x0000f80b1c00a986 */ /* 0x0003e8000c101114 */
[----:B------:R1:W-:Y:S04]  /*21940*/  @!P1 STG.E.U8 desc[UR20][R28.64+0xf9], R3 ;  /* 0x0000f9031c009986 */ /* 0x0003e8000c101114 */
[----:B------:R1:W-:Y:S04]  /*21950*/  @!P3 STG.E.U8 desc[UR20][R26.64+0xf8], R13 ;  /* 0x0000f80d1a00b986 */ /* 0x0003e8000c101114 */
[----:B------:R1:W-:Y:S02]  /*21960*/  @!P0 STG.E.U8 desc[UR20][R26.64+0xf9], R5 ;  /* 0x0000f9051a008986 */ /* 0x0003e4000c101114 */
.L_x_552:
[----:B------:R-:W-:Y:S05]  /*21970*/  BSYNC B0 ;  /* 0x0000000000007941 */ /* 0x000fea0003800000 */
.L_x_38:
[----:B-12---:R-:W2:Y:S04]  /*21980*/  LDL.LU R3, [R1+0x460] ;  /* 0x0004600001037983 */ /* 0x006ea80000300800 */
[----:B------:R-:W2:Y:S01]  /*21990*/  LDL.LU R2, [R1+0x464] ;  /* 0x0004640001027983 */ /* 0x000ea20000300800 */
[----:B------:R-:W-:Y:S01]  /*219a0*/  ULDC UR6, c[0x0][0xc] ;  /* 0x0000030000067ab9 */ /* 0x000fe20000000800 */
[----:B------:R-:W-:Y:S01]  /*219b0*/  ULDC UR7, c[0x0][0x10] ;  /* 0x0000040000077ab9 */ /* 0x000fe20000000800 */
[----:B---34-:R-:W2:Y:S01]  /*219c0*/  LDC R5, c[0x0][0x14] ;  /* 0x00000500ff057b82 */ /* 0x018ea20000000800 */
[----:B------:R-:W-:Y:S01]  /*219d0*/  UIMAD.WIDE.U32 UR6, UR6, UR7, URZ ;  /* 0x00000007060672a5 */ /* 0x000fe2000f8e003f */
[----:B-----5:R-:W-:Y:S01]  /*219e0*/  PRMT R0, RZ, 0x7610, R0 ;  /* 0x00007610ff007816 */ /* 0x020fe20000000000 */
[----:B------:R-:W-:-:S04]  /*219f0*/  UMOV UR10, 0xffffffff ;  /* 0xffffffff000a7882 */ /* 0x000fc80000000000 */
[----:B--2---:R-:W-:-:S04]  /*21a00*/  IMAD.WIDE.U32 R2, R5, UR6, R2 ;  /* 0x0000000605027c25 */ /* 0x004fc8000f8e0002 */
[----:B------:R-:W-:Y:S01]  /*21a10*/  IMAD R5, R5, UR7, RZ ;  /* 0x0000000705057c24 */ /* 0x000fe2000f8e02ff */
[----:B------:R-:W-:Y:S01]  /*21a20*/  ULDC.64 UR6, c[0x0][0x650] ;  /* 0x0001940000067ab9 */ /* 0x000fe20000000a00 */
[----:B------:R-:W-:Y:S01]  /*21a30*/  IMAD.MOV.U32 R11, RZ, RZ, R2 ;  /* 0x000000ffff0b7224 */ /* 0x000fe200078e0002 */
[----:B------:R-:W-:Y:S01]  /*21a40*/  ISETP.GE.U32.AND P0, PT, R2, UR6, PT ;  /* 0x0000000602007c0c */ /* 0x000fe2000bf06070 */
[----:B------:R-:W-:Y:S02]  /*21a50*/  IMAD.IADD R13, R3, 0x1, R5 ;  /* 0x00000001030d7824 */ /* 0x000fe400078e0205 */
[----:B------:R-:W-:-:S03]  /*21a60*/  IMAD.MOV.U32 R2, RZ, RZ, -0x1 ;  /* 0xffffffffff027424 */ /* 0x000fc600078e00ff */
[----:B------:R1:W-:Y:S01]  /*21a70*/  STL [R1+0x460], R13 ;  /* 0x0004600d01007387 */ /* 0x0003e20000100800 */
[----:B------:R-:W-:-:S03]  /*21a80*/  ISETP.GE.U32.AND.EX P0, PT, R13, UR7, PT, P0 ;  /* 0x000000070d007c0c */ /* 0x000fc6000bf06100 */
[----:B------:R1:W-:Y:S04]  /*21a90*/  STL [R1+0x464], R11 ;  /* 0x0004640b01007387 */ /* 0x0003e80000100800 */
[----:B------:R1:W-:Y:S06]  /*21aa0*/  STL [R1+0x468], R2 ;  /* 0x0004680201007387 */ /* 0x0003ec0000100800 */
[----:B------:R-:W-:Y:S05]  /*21ab0*/  @P0 BRA `(.L_x_553) ;  /* 0x0000000400740947 */ /* 0x000fea0003800000 */
[----:B------:R-:W2:Y:S01]  /*21ac0*/  S2R R8, SR_CTAID.X ;  /* 0x0000000000087919 */ /* 0x000ea20000002500 */
[----:B------:R-:W-:Y:S01]  /*21ad0*/  ULDC.64 UR16, c[0x0][0x628] ;  /* 0x00018a0000107ab9 */ /* 0x000fe20000000a00 */
[----:B------:R-:W3:Y:S01]  /*21ae0*/  LDC R9, c[0x0][0x144] ;  /* 0x00005100ff097b82 */ /* 0x000ee20000000800 */
[----:B------:R-:W-:Y:S01]  /*21af0*/  ULDC UR6, c[0x0][0x150] ;  /* 0x0000540000067ab9 */ /* 0x000fe20000000800 */
[----:B------:R-:W4:Y:S01]  /*21b00*/  S2R R12, SR_CTAID.Y ;  /* 0x00000000000c7919 */ /* 0x000f220000002600 */
[----:B------:R-:W-:Y:S01]  /*21b10*/  ISETP.NE.U32.AND P0, PT, RZ, UR16, PT ;  /* 0x00000010ff007c0c */ /* 0x000fe2000bf05070 */
[----:B------:R-:W-:Y:S01]  /*21b20*/  ULDC UR18, c[0x0][0x630] ;  /* 0x00018c0000127ab9 */ /* 0x000fe20000000800 */
[----:B------:R-:W-:Y:S02]  /*21b30*/  R2UR UR14, R11 ;  /* 0x000000000b0e72ca */ /* 0x000fe400000e0000 */
[----:B------:R-:W-:Y:S01]  /*21b40*/  ISETP.NE.AND.EX P0, PT, RZ, UR17, PT, P0 ;  /* 0x00000011ff007c0c */ /* 0x000fe2000bf05300 */
[----:B0-----:R-:W0:Y:S01]  /*21b50*/  LDC.64 R6, c[0x0][0x620] ;  /* 0x00018800ff067b82 */ /* 0x001e220000000a00 */
[----:B------:R-:W-:-:S02]  /*21b60*/  R2UR UR15, R13 ;  /* 0x000000000d0f72ca */ /* 0x000fc400000e0000 */
[----:B--2---:R-:W-:-:S05]  /*21b70*/  I2FP.F32.U32 R0, R8 ;  /* 0x0000000800007245 */ /* 0x004fca0000201000 */
[----:B------:R-:W-:-:S06]  /*21b80*/  FMUL R0, R0, UR6 ;  /* 0x0000000600007c20 */ /* 0x000fcc0008400000 */
[----:B------:R-:W2:Y:S01]  /*21b90*/  F2I.U32.TRUNC.NTZ R0, R0 ;  /* 0x0000000000007305 */ /* 0x000ea2000020f000 */
[----:B----4-:R-:W-:Y:S05]  /*21ba0*/  @!P0 BRA `(.L_x_554) ;  /* 0x0000000000308947 */ /* 0x010fea0003800000 */
        /* <DEDUP_REMOVED lines=12> */
.L_x_554:
[----:B------:R-:W-:Y:S01]  /*21c70*/  USHF.R.U64 UR10, UR14, UR18, UR15 ;  /* 0x000000120e0a7299 */ /* 0x000fe2000800120f */
[----:B------:R-:W4:Y:S01]  /*21c80*/  LDC.64 R22, c[0x0][0x640] ;  /* 0x00019000ff167b82 */ /* 0x000f220000000a00 */
[----:B------:R-:W-:Y:S01]  /*21c90*/  USHF.R.U32.HI UR6, URZ, UR18, UR15 ;  /* 0x000000123f067299 */ /* 0x000fe2000801160f */
[----:B--2---:R-:W-:Y:S02]  /*21ca0*/  IMAD.MOV R10, RZ, RZ, -R0 ;  /* 0x000000ffff0a7224 */ /* 0x004fe400078e0a00 */
[----:B-1----:R-:W-:Y:S01]  /*21cb0*/  IMAD.MOV.U32 R2, RZ, RZ, R11 ;  /* 0x000000ffff027224 */ /* 0x002fe200078e000b */
[----:B------:R-:W-:Y:S01]  /*21cc0*/  IADD3 R5, P0, RZ, -UR10, RZ ;  /* 0x8000000aff057c10 */ /* 0x000fe2000ff1e0ff */
[----:B---3--:R-:W-:Y:S02]  /*21cd0*/  IMAD R18, R9, R10, R8 ;  /* 0x0000000a09127224 */ /* 0x008fe400078e0208 */
[----:B------:R-:W1:Y:S02]  /*21ce0*/  LDC R4, c[0x0][0x618] ;  /* 0x00018600ff047b82 */ /* 0x000e640000000800 */
[----:B------:R-:W-:Y:S01]  /*21cf0*/  IMAD.X R3, RZ, RZ, ~UR6, P0 ;  /* 0x80000006ff037e24 */ /* 0x000fe200080e06ff */
[----:B------:R-:W-:-:S03]  /*21d00*/  ULDC UR6, c[0x0][0x154] ;  /* 0x0000550000067ab9 */ /* 0x000fc60000000800 */
[-C--:B0-----:R-:W-:Y:S02]  /*21d10*/  IMAD R0, R3, R6.reuse, RZ ;  /* 0x0000000603007224 */ /* 0x081fe400078e02ff */
[----:B------:R-:W0:Y:S01]  /*21d20*/  LDC R14, c[0x0][0x608] ;  /* 0x00018200ff0e7b82 */ /* 0x000e220000000800 */
[----:B------:R-:W-:Y:S02]  /*21d30*/  IMAD.MOV.U32 R3, RZ, RZ, R13 ;  /* 0x000000ffff037224 */ /* 0x000fe400078e000d */
[----:B------:R-:W-:-:S05]  /*21d40*/  IMAD.WIDE.U32 R2, R5, R6, R2 ;  /* 0x0000000605027225 */ /* 0x000fca00078e0002 */
[----:B------:R-:W2:Y:S01]  /*21d50*/  LDC R20, c[0x0][0x658] ;  /* 0x00019600ff147b82 */ /* 0x000ea20000000800 */
[----:B------:R-:W-:Y:S01]  /*21d60*/  IMAD R5, R5, R7, R0 ;  /* 0x0000000705057224 */ /* 0x000fe200078e0200 */
[----:B------:R-:W-:Y:S01]  /*21d70*/  I2FP.F32.U32 R0, R12 ;  /* 0x0000000c00007245 */ /* 0x000fe20000201000 */
[----:B------:R-:W-:Y:S01]  /*21d80*/  IMAD.MOV.U32 R7, RZ, RZ, 0x1 ;  /* 0x00000001ff077424 */ /* 0x000fe200078e00ff */
[----:B----4-:R-:W-:Y:S01]  /*21d90*/  ISETP.NE.U32.AND P0, PT, R22, RZ, PT ;  /* 0x000000ff1600720c */ /* 0x010fe20003f05070 */
[----:B------:R-:W-:Y:S02]  /*21da0*/  IMAD.IADD R3, R3, 0x1, R5 ;  /* 0x0000000103037824 */ /* 0x000fe400078e0205 */
[----:B------:R-:W-:Y:S01]  /*21db0*/  FMUL R0, R0, UR6 ;  /* 0x0000000600007c20 */ /* 0x000fe20008400000 */
[----:B------:R-:W3:Y:S01]  /*21dc0*/  LDC R15, c[0x0][0x148] ;  /* 0x00005200ff0f7b82 */ /* 0x000ee20000000800 */
[----:B------:R-:W-:Y:S01]  /*21dd0*/  ISETP.NE.AND.EX P0, PT, R23, RZ, PT, P0 ;  /* 0x000000ff1700720c */ /* 0x000fe20003f05300 */
[----:B------:R-:W-:Y:S01]  /*21de0*/  IMAD.MOV.U32 R5, RZ, RZ, -0x1 ;  /* 0xffffffffff057424 */ /* 0x000fe200078e00ff */
[-CC-:B-1----:R-:W-:Y:S01]  /*21df0*/  SHF.R.U64 R10, R2, R4.reuse, R3.reuse ;  /* 0x00000004020a7219 */ /* 0x182fe20000001203 */
[----:B------:R1:W4:Y:S01]  /*21e00*/  F2I.U32.TRUNC.NTZ R13, R0 ;  /* 0x00000000000d7305 */ /* 0x000322000020f000 */
[----:B------:R-:W-:-:S03]  /*21e10*/  SHF.R.U32.HI R3, RZ, R4, R3 ;  /* 0x00000004ff037219 */ /* 0x000fc60000011603 */
[----:B------:R-:W1:Y:S01]  /*21e20*/  LDC R16, c[0x0][0x600] ;  /* 0x00018000ff107b82 */ /* 0x000e620000000800 */
[-CC-:B0-----:R-:W-:Y:S02]  /*21e30*/  SHF.R.U64 R8, R10, R14.reuse, R3.reuse ;  /* 0x0000000e0a087219 */ /* 0x181fe40000001203 */
[----:B------:R-:W-:-:S05]  /*21e40*/  SHF.R.U32.HI R3, RZ, R14, R3 ;  /* 0x0000000eff037219 */ /* 0x000fca0000011603 */
[----:B------:R-:W0:Y:S01]  /*21e50*/  LDC R17, c[0x0][0x648] ;  /* 0x00019200ff117b82 */ /* 0x000e220000000800 */
[-CC-:B--2---:R-:W-:Y:S02]  /*21e60*/  SHF.R.U64 R11, R8, R20.reuse, R3.reuse ;  /* 0x00000014080b7219 */ /* 0x184fe40000001203 */
[-C--:B------:R-:W-:Y:S02]  /*21e70*/  SHF.L.U32 R5, R5, R20.reuse, RZ ;  /* 0x0000001405057219 */ /* 0x080fe400000006ff */
[-C--:B------:R-:W-:Y:S01]  /*21e80*/  SHF.R.U32.HI R3, RZ, R20.reuse, R3 ;  /* 0x00000014ff037219 */ /* 0x080fe20000011603 */
[----:B------:R-:W-:Y:S01]  /*21e90*/  IMAD.MOV.U32 R2, RZ, RZ, R11 ;  /* 0x000000ffff027224 */ /* 0x000fe200078e000b */
[----:B------:R-:W-:Y:S01]  /*21ea0*/  SHF.L.U32 R20, R7, R20, RZ ;  /* 0x0000001407147219 */ /* 0x000fe200000006ff */
[----:B------:R-:W2:Y:S01]  /*21eb0*/  LDC R19, c[0x0][0x638] ;  /* 0x00018e00ff137b82 */ /* 0x000ea20000000800 */
[----:B------:R-:W-:-:S07]  /*21ec0*/  LOP3.LUT R39, RZ, R5, RZ, 0x33, !PT ;  /* 0x00000005ff277212 */ /* 0x000fce00078e33ff */
[----:B------:R-:W0:Y:S01]  /*21ed0*/  LDC R21, c[0x0][0x610] ;  /* 0x00018400ff157b82 */ /* 0x000e220000000800 */
[----:B----4-:R-:W-:Y:S05]  /*21ee0*/  @!P0 BRA `(.L_x_555) ;  /* 0x0000000000288947 */ /* 0x010fea0003800000 */
[----:B-1----:R-:W1:Y:S02]  /*21ef0*/  LDC R0, c[0x0][0x64c] ;  /* 0x00019300ff007b82 */ /* 0x002e640000000800 */
[----:B-1----:R-:W-:-:S05]  /*21f00*/  IADD3 R7, P0, R11, R0, RZ ;  /* 0x000000000b077210 */ /* 0x002fca0007f1e0ff */
        /* <DEDUP_REMOVED lines=8> */
.L_x_555:
[----:B01----:R-:W-:Y:S01]  /*21f90*/  SHF.R.U64 R0, R2, R17, R3 ;  /* 0x0000001102007219 */ /* 0x003fe20000001203 */
[----:B------:R-:W-:Y:S01]  /*21fa0*/  VIADD R3, R16, 0xffffffff ;  /* 0xffffffff10037836 */ /* 0x000fe20000000000 */
[----:B------:R-:W-:Y:S01]  /*21fb0*/  LOP3.LUT R39, R8, R39, RZ, 0xc0, !PT ;  /* 0x0000002708277212 */ /* 0x000fe200078ec0ff */
[----:B------:R-:W-:Y:S02]  /*21fc0*/  IMAD.MOV R13, RZ, RZ, -R13 ;  /* 0x000000ffff0d7224 */ /* 0x000fe400078e0a0d */
[----:B------:R-:W-:Y:S01]  /*21fd0*/  IMAD.MOV R2, RZ, RZ, -R0 ;  /* 0x000000ffff027224 */ /* 0x000fe200078e0a00 */
[----:B------:R-:W-:Y:S01]  /*21fe0*/  LOP3.LUT R3, R10, R3, RZ, 0xc0, !PT ;  /* 0x000000030a037212 */ /* 0x000fe200078ec0ff */
[----:B------:R-:W-:Y:S02]  /*21ff0*/  IMAD R39, R20, R0, R39 ;  /* 0x0000000014277224 */ /* 0x000fe400078e0227 */
[----:B---3--:R-:W-:Y:S02]  /*22000*/  @P4 IMAD R18, R15, R13, R12 ;  /* 0x0000000d0f124224 */ /* 0x008fe400078e020c */
[----:B--2---:R-:W-:-:S02]  /*22010*/  IMAD R0, R2, R19, R11 ;  /* 0x0000001302007224 */ /* 0x004fc400078e020b */
[----:B------:R-:W-:Y:S02]  /*22020*/  IMAD R39, R39, R21, R18 ;  /* 0x0000001527277224 */ /* 0x000fe400078e0212 */
[----:B------:R-:W-:Y:S02]  /*22030*/  IMAD R2, R0, R16, R3 ;  /* 0x0000001000027224 */ /* 0x000fe400078e0203 */
[----:B------:R-:W-:-:S03]  /*22040*/  IMAD.MOV.U32 R4, RZ, RZ, 0x1 ;  /* 0x00000001ff047424 */ /* 0x000fc600078e00ff */
[----:B------:R-:W-:Y:S02]  /*22050*/  SEL R3, R2, R39, !P4 ;  /* 0x0000002702037207 */ /* 0x000fe40006000000 */
[----:B------:R-:W-:Y:S02]  /*22060*/  PRMT R0, R4, 0x7610, R0 ;  /* 0x0000761004007816 */ /* 0x000fe40000000000 */
[----:B------:R-:W-:Y:S01]  /*22070*/  SEL R39, R39, R2, !P4 ;  /* 0x0000000227277207 */ /* 0x000fe20006000000 */
[----:B------:R2:W-:Y:S06]  /*22080*/  STL [R1+0x468], R3 ;  /* 0x0004680301007387 */ /* 0x0005ec0000100800 */
.L_x_553:
[----:B------:R3:W-:Y:S01]  /*22090*/  STL [R1+0x46c], R39 ;  /* 0x00046c2701007387 */ /* 0x0007e20000100800 */
[----:B------:R-:W-:-:S13]  /*220a0*/  LOP3.LUT P0, RZ, R0, 0xff, RZ, 0xc0, !PT ;  /* 0x000000ff00ff7812 */ /* 0x000fda000780c0ff */
[----:B---3--:R-:W-:Y:S05]  /*220b0*/  @P0 BRA `(.L_x_556) ;  /* 0xfffffdf000ec0947 */ /* 0x008fea000383ffff */
[----:B------:R-:W-:Y:S05]  /*220c0*/  EXIT ;  /* 0x000000000000794d */ /* 0x000fea0003800000 */
.L_x_8:
[----:B0-----:R-:W2:Y:S01]  /*220d0*/  LDL R16, [R1+0x464] ;  /* 0x0004640001107983 */ /* 0x001ea20000100800 */
[----:B------:R-:W-:-:S03]  /*220e0*/  ULDC.64 UR4, c[0x0][0x650] ;  /* 0x0001940000047ab9 */ /* 0x000fc60000000a00 */
[----:B------:R-:W3:Y:S01]  /*220f0*/  LDL R20, [R1+0x460] ;  /* 0x0004600001147983 */ /* 0x000ee20000100800 */
[----:B------:R-:W-:Y:S01]  /*22100*/  PRMT R0, RZ, 0x7610, R0 ;  /* 0x00007610ff007816 */ /* 0x000fe20000000000 */
[----:B------:R-:W-:Y:S02]  /*22110*/  IMAD.MOV.U32 R5, RZ, RZ, -0x1 ;  /* 0xffffffffff057424 */ /* 0x000fe400078e00ff */
[----:B------:R-:W-:Y:S02]  /*22120*/  IMAD.MOV.U32 R4, RZ, RZ, -0x1 ;  /* 0xffffffffff047424 */ /* 0x000fe400078e00ff */
[----:B------:R-:W-:Y:S01]  /*22130*/  IMAD.MOV.U32 R10, RZ, RZ, -0x1 ;  /* 0xffffffffff0a7424 */ /* 0x000fe200078e00ff */
[----:B--2---:R-:W-:-:S04]  /*22140*/  ISETP.GE.U32.AND P0, PT, R16, UR4, PT ;  /* 0x0000000410007c0c */ /* 0x004fc8000bf06070 */
[----:B---3--:R-:W-:-:S13]  /*22150*/  ISETP.GE.U32.AND.EX P0, PT, R20, UR5, PT, P0 ;  /* 0x0000000514007c0c */ /* 0x008fda000bf06100 */
[----:B------:R-:W-:Y:S05]  /*22160*/  @P0 BRA `(.L_x_557) ;  /* 0x0000000400300947 */ /* 0x000fea0003800000 */
[----:B------:R-:W0:Y:S01]  /*22170*/  LDC.64 R14, c[0x0][0x628] ;  /* 0x00018a00ff0e7b82 */ /* 0x000e220000000a00 */
[----:B------:R-:W-:Y:S02]  /*22180*/  IMAD.MOV.U32 R8, RZ, RZ, R16 ;  /* 0x000000ffff087224 */ /* 0x000fe400078e0010 */
[----:B------:R-:W-:-:S05]  /*22190*/  IMAD.MOV.U32 R9, RZ, RZ, R20 ;  /* 0x000000ffff097224 */ /* 0x000fca00078e0014 */
[----:B------:R-:W1:Y:S08]  /*221a0*/  LDC R10, c[0x0][0x630] ;  /* 0x00018c00ff0a7b82 */ /* 0x000e700000000800 */
[----:B------:R-:W2:Y:S01]  /*221b0*/  LDC.64 R18, c[0x0][0x620] ;  /* 0x00018800ff127b82 */ /* 0x000ea20000000a00 */
[----:B0-----:R-:W-:-:S04]  /*221c0*/  ISETP.NE.U32.AND P0, PT, R14, RZ, PT ;  /* 0x000000ff0e00720c */ /* 0x001fc80003f05070 */
[----:B------:R-:W-:-:S13]  /*221d0*/  ISETP.NE.AND.EX P0, PT, R15, RZ, PT, P0 ;  /* 0x000000ff0f00720c */ /* 0x000fda0003f05300 */
[----:B-12---:R-:W-:Y:S05]  /*221e0*/  @!P0 BRA `(.L_x_558) ;  /* 0x0000000000288947 */ /* 0x006fea0003800000 */
[----:B------:R-:W0:Y:S02]  /*221f0*/  LDC R0, c[0x0][0x634] ;  /* 0x00018d00ff007b82 */ /* 0x000e240000000800 */
[----:B0-----:R-:W-:-:S05]  /*22200*/  IADD3 R9, P0, R16, R0, RZ ;  /* 0x0000000010097210 */ /* 0x001fca0007f1e0ff */
        /* <DEDUP_REMOVED lines=8> */
.L_x_558:
[----:B------:R-:W0:Y:S01]  /*22290*/  LDC.64 R22, c[0x0][0x640] ;  /* 0x00019000ff167b82 */ /* 0x000e220000000a00 */
[-CC-:B------:R-:W-:Y:S01]  /*222a0*/  SHF.R.U64 R14, R8, R10.reuse, R9.reuse ;  /* 0x0000000a080e7219 */ /* 0x180fe20000001209 */
[----:B------:R-:W-:Y:S01]  /*222b0*/  IMAD.MOV.U32 R4, RZ, RZ, R16 ;  /* 0x000000ffff047224 */ /* 0x000fe200078e0010 */
[----:B------:R-:W-:Y:S01]  /*222c0*/  SHF.R.U32.HI R0, RZ, R10, R9 ;  /* 0x0000000aff007219 */ /* 0x000fe20000011609 */
[----:B------:R-:W-:Y:S01]  /*222d0*/  IMAD.MOV.U32 R24, RZ, RZ, 0x1 ;  /* 0x00000001ff187424 */ /* 0x000fe200078e00ff */
[----:B------:R-:W-:-:S03]  /*222e0*/  IADD3 R7, P0, RZ, -R14, RZ ;  /* 0x8000000eff077210 */ /* 0x000fc60007f1e0ff */
[----:B------:R-:W1:Y:S02]  /*222f0*/  LDC R6, c[0x0][0x618] ;  /* 0x00018600ff067b82 */ /* 0x000e640000000800 */
[----:B------:R-:W-:-:S04]  /*22300*/  IMAD.X R5, RZ, RZ, ~R0, P0 ;  /* 0x000000ffff057224 */ /* 0x000fc800000e0e00 */
[-C--:B------:R-:W-:Y:S02]  /*22310*/  IMAD R0, R5, R18.reuse, RZ ;  /* 0x0000001205007224 */ /* 0x080fe400078e02ff */
[----:B------:R-:W2:Y:S01]  /*22320*/  LDC R8, c[0x0][0x608] ;  /* 0x00018200ff087b82 */ /* 0x000ea20000000800 */
[----:B------:R-:W-:Y:S02]  /*22330*/  IMAD.MOV.U32 R5, RZ, RZ, R20 ;  /* 0x000000ffff057224 */ /* 0x000fe400078e0014 */
[----:B------:R-:W-:-:S05]  /*22340*/  IMAD.WIDE.U32 R4, R7, R18, R4 ;  /* 0x0000001207047225 */ /* 0x000fca00078e0004 */
[----:B------:R-:W3:Y:S01]  /*22350*/  LDC R21, c[0x0][0x658] ;  /* 0x00019600ff157b82 */ /* 0x000ee20000000800 */
[----:B------:R-:W-:Y:S01]  /*22360*/  IMAD R7, R7, R19, R0 ;  /* 0x0000001307077224 */ /* 0x000fe200078e0200 */
[----:B0-----:R-:W-:-:S03]  /*22370*/  ISETP.NE.U32.AND P0, PT, R22, RZ, PT ;  /* 0x000000ff1600720c */ /* 0x001fc60003f05070 */
[----:B------:R-:W-:Y:S01]  /*22380*/  IMAD.IADD R5, R5, 0x1, R7 ;  /* 0x0000000105057824 */ /* 0x000fe200078e0207 */
[----:B------:R-:W-:Y:S02]  /*22390*/  ISETP.NE.AND.EX P0, PT, R23, RZ, PT, P0 ;  /* 0x000000ff1700720c */ /* 0x000fe40003f05300 */
[----:B------:R-:W0:Y:S02]  /*223a0*/  LDC R16, c[0x0][0x600] ;  /* 0x00018000ff107b82 */ /* 0x000e240000000800 */
[-CC-:B-1----:R-:W-:Y:S01]  /*223b0*/  SHF.R.U64 R10, R4, R6.reuse, R5.reuse ;  /* 0x00000006040a7219 */ /* 0x182fe20000001205 */
[----:B------:R-:W-:Y:S01]  /*223c0*/  IMAD.MOV.U32 R4, RZ, RZ, -0x1 ;  /* 0xffffffffff047424 */ /* 0x000fe200078e00ff */
[----:B------:R-:W-:-:S04]  /*223d0*/  SHF.R.U32.HI R5, RZ, R6, R5 ;  /* 0x00000006ff057219 */ /* 0x000fc80000011605 */
[----:B------:R-:W1:Y:S01]  /*223e0*/  LDC R18, c[0x0][0x648] ;  /* 0x00019200ff127b82 */ /* 0x000e620000000800 */
[-CC-:B--2---:R-:W-:Y:S02]  /*223f0*/  SHF.R.U64 R17, R10, R8.reuse, R5.reuse ;  /* 0x000000080a117219 */ /* 0x184fe40000001205 */
[----:B------:R-:W-:-:S05]  /*22400*/  SHF.R.U32.HI R0, RZ, R8, R5 ;  /* 0x00000008ff007219 */ /* 0x000fca0000011605 */
[----:B------:R-:W2:Y:S01]  /*22410*/  LDC R20, c[0x0][0x638] ;  /* 0x00018e00ff147b82 */ /* 0x000ea20000000800 */
[-C--:B---3--:R-:W-:Y:S02]  /*22420*/  SHF.L.U32 R4, R4, R21.reuse, RZ ;  /* 0x0000001504047219 */ /* 0x088fe400000006ff */
[-CC-:B------:R-:W-:Y:S02]  /*22430*/  SHF.R.U64 R19, R17, R21.reuse, R0.reuse ;  /* 0x0000001511137219 */ /* 0x180fe40000001200 */
[----:B------:R-:W-:Y:S02]  /*22440*/  LOP3.LUT R26, RZ, R4, RZ, 0x33, !PT ;  /* 0x00000004ff1a7212 */ /* 0x000fe400078e33ff */
[----:B------:R-:W-:Y:S01]  /*22450*/  SHF.R.U32.HI R5, RZ, R21, R0 ;  /* 0x00000015ff057219 */ /* 0x000fe20000011600 */
[----:B------:R-:W3:Y:S01]  /*22460*/  LDC R25, c[0x0][0x610] ;  /* 0x00018400ff197b82 */ /* 0x000ee20000000800 */
[----:B------:R-:W-:Y:S01]  /*22470*/  IMAD.MOV.U32 R4, RZ, RZ, R19 ;  /* 0x000000ffff047224 */ /* 0x000fe200078e0013 */
[----:B------:R-:W-:Y:S06]  /*22480*/  @!P0 BRA `(.L_x_559) ;  /* 0x0000000000288947 */ /* 0x000fec0003800000 */
        /* <DEDUP_REMOVED lines=10> */
.L_x_559:
[----:B-1----:R-:W-:Y:S01]  /*22530*/  SHF.R.U64 R3, R4, R18, R5 ;  /* 0x0000001204037219 */ /* 0x002fe20000001205 */
[----:B0-----:R-:W-:Y:S01]  /*22540*/  VIADD R5, R16, 0xffffffff ;  /* 0xffffffff10057836 */ /* 0x001fe20000000000 */
[----:B------:R-:W-:Y:S01]  /*22550*/  SHF.L.U32 R24, R24, R21, RZ ;  /* 0x0000001518187219 */ /* 0x000fe200000006ff */
[----:B------:R-:W-:Y:S01]  /*22560*/  @P4 IMAD R11, R13, R12, R2 ;  /* 0x0000000c0d0b4224 */ /* 0x000fe200078e0202 */
[----:B------:R-:W-:Y:S01]  /*22570*/  LOP3.LUT R0, R17, R26, RZ, 0xc0, !PT ;  /* 0x0000001a11007212 */ /* 0x000fe200078ec0ff */
[----:B------:R-:W-:-:S04]  /*22580*/  IMAD.MOV R4, RZ, RZ, -R3 ;  /* 0x000000ffff047224 */ /* 0x000fc800078e0a03 */
[----:B------:R-:W-:Y:S01]  /*22590*/  IMAD R2, R24, R3, R0 ;  /* 0x0000000318027224 */ /* 0x000fe200078e0200 */
[----:B------:R-:W-:Y:S01]  /*225a0*/  LOP3.LUT R3, R10, R5, RZ, 0xc0, !PT ;  /* 0x000000050a037212 */ /* 0x000fe200078ec0ff */
[----:B--2---:R-:W-:Y:S02]  /*225b0*/  IMAD R0, R4, R20, R19 ;  /* 0x0000001404007224 */ /* 0x004fe400078e0213 */
[----:B---3--:R-:W-:Y:S02]  /*225c0*/  IMAD R5, R2, R25, R11 ;  /* 0x0000001902057224 */ /* 0x008fe400078e020b */
[----:B------:R-:W-:Y:S02]  /*225d0*/  IMAD.MOV.U32 R4, RZ, RZ, 0x1 ;  /* 0x00000001ff047424 */ /* 0x000fe400078e00ff */
[----:B------:R-:W-:Y:S02]  /*225e0*/  IMAD R2, R0, R16, R3 ;  /* 0x0000001000027224 */ /* 0x000fe400078e0203 */
[----:B------:R-:W-:Y:S01]  /*225f0*/  IMAD.MOV.U32 R10, RZ, RZ, R14 ;  /* 0x000000ffff0a7224 */ /* 0x000fe200078e000e */
[----:B------:R-:W-:-:S02]  /*22600*/  PRMT R0, R4, 0x7610, R0 ;  /* 0x0000761004007816 */ /* 0x000fc40000000000 */
[----:B------:R-:W-:Y:S02]  /*22610*/  SEL R4, R2, R5, !P4 ;  /* 0x0000000502047207 */ /* 0x000fe40006000000 */
[----:B------:R-:W-:-:S07]  /*22620*/  SEL R5, R5, R2, !P4 ;  /* 0x0000000205057207 */ /* 0x000fce0006000000 */
.L_x_557:
[----:B------:R-:W-:-:S08]  /*22630*/  NOP ;  /* 0x0000000000007918 */ /* 0x000fd00000000000 */
[----:B------:R-:W0:-:S00]  /*22640*/  USETMAXREG.DEALLOC.CTAPOOL 0x18 ;  /* 0x00000018000079c8 */ /* 0x000e0000080e0500 */
[----:B------:R-:W-:-:S13]  /*22650*/  ISETP.NE.AND P0, PT, RZ, UR8, PT ;  /* 0x00000008ff007c0c */ /* 0x000fda000bf05270 */
[----:B------:R-:W-:Y:S05]  /*22660*/  @P0 EXIT ;  /* 0x000000000000094d */ /* 0x000fea0003800000 */
[----:B0-----:R-:W-:Y:S01]  /*22670*/  LOP3.LUT P0, RZ, R0, 0xff, RZ, 0xc0, !PT ;  /* 0x000000ff00ff7812 */ /* 0x001fe2000780c0ff */
[----:B------:R-:W-:Y:S02]  /*22680*/  IMAD.MOV.U32 R6, RZ, RZ, 0x1 ;  /* 0x00000001ff067424 */ /* 0x000fe400078e00ff */
[----:B------:R-:W-:-:S10]  /*22690*/  IMAD.MOV.U32 R7, RZ, RZ, RZ ;  /* 0x000000ffff077224 */ /* 0x000fd400078e00ff */
[----:B------:R-:W-:Y:S05]  /*226a0*/  @!P0 BRA `(.L_x_560) ;  /* 0x0000000c00908947 */ /* 0x000fea0003800000 */
[----:B------:R-:W0:Y:S01]  /*226b0*/  LDC R0, c[0x0][0x28c] ;  /* 0x0000a300ff007b82 */ /* 0x000e220000000800 */
[----:B------:R-:W-:Y:S01]  /*226c0*/  ULDC UR5, c[0x0][0x658] ;  /* 0x0001960000057ab9 */ /* 0x000fe20000000800 */
[----:B------:R-:W-:Y:S01]  /*226d0*/  UMOV UR9, 0xffffffff ;  /* 0xffffffff00097882 */ /* 0x000fe20000000000 */
[----:B------:R-:W-:Y:S01]  /*226e0*/  UMOV UR11, 0x1 ;  /* 0x00000001000b7882 */ /* 0x000fe20000000000 */
[----:B------:R-:W-:Y:S01]  /*226f0*/  USHF.L.U32 UR9, UR9, UR5, URZ ;  /* 0x0000000509097299 */ /* 0x000fe2000800063f */
[----:B------:R-:W-:Y:S01]  /*22700*/  BSSY B0, `(.L_x_560) ;  /* 0x00000de000007945 */ /* 0x000fe20003800000 */
[----:B------:R-:W-:Y:S01]  /*22710*/  ULDC UR7, c[0x0][0xc] ;  /* 0x0000030000077ab9 */ /* 0x000fe20000000800 */
[----:B------:R-:W-:Y:S01]  /*22720*/  ULDC UR10, c[0x0][0x10] ;  /* 0x00000400000a7ab9 */ /* 0x000fe20000000800 */
[----:B------:R-:W1:Y:S01]  /*22730*/  S2UR UR6, SR_CgaCtaId ;  /* 0x00000000000679c3 */ /* 0x000e620000008800 */
[----:B------:R-:W-:Y:S01]  /*22740*/  ULOP3.LUT UR15, URZ, UR9, URZ, 0x33, !UPT ;  /* 0x000000093f0f7292 */ /* 0x000fe2000f8e333f */
[----:B------:R-:W-:Y:S01]  /*22750*/  IMAD.MOV.U32 R9, RZ, RZ, 0x1 ;  /* 0x00000001ff097424 */ /* 0x000fe200078e00ff */
[----:B------:R-:W-:Y:S01]  /*22760*/  ULDC UR4, c[0x0][0x600] ;  /* 0x0001800000047ab9 */ /* 0x000fe20000000800 */
[----:B------:R-:W-:Y:S01]  /*22770*/  IMAD.MOV.U32 R6, RZ, RZ, 0x1 ;  /* 0x00000001ff067424 */ /* 0x000fe200078e00ff */
[----:B------:R-:W-:Y:S01]  /*22780*/  UMOV UR18, 0x55 ;  /* 0x0000005500127882 */ /* 0x000fe20000000000 */
[----:B------:R-:W-:Y:S01]  /*22790*/  IMAD.MOV.U32 R7, RZ, RZ, RZ ;  /* 0x000000ffff077224 */ /* 0x000fe200078e00ff */
[----:B------:R-:W-:-:S02]  /*227a0*/  ULOP3.LUT UR27, UR13, 0x2, URZ, 0xfc, !UPT ;  /* 0x000000020d1b7892 */ /* 0x000fc4000f8efc3f */
[----:B------:R-:W-:Y:S02]  /*227b0*/  UIADD3 UR4, UR4, -0x1, URZ ;  /* 0xffffffff04047890 */ /* 0x000fe4000fffe03f */
[----:B------:R-:W-:Y:S01]  /*227c0*/  USHF.L.U32 UR5, UR11, UR5, URZ ;  /* 0x000000050b057299 */ /* 0x000fe2000800063f */
[----:B------:R-:W-:Y:S01]  /*227d0*/  ULDC.64 UR28, c[0x0][0x198] ;  /* 0x00006600001c7ab9 */ /* 0x000fe20000000a00 */
[----:B0-----:R-:W-:-:S05]  /*227e0*/  VIADD R0, R0, 0x1f ;  /* 0x0000001f00007836 */ /* 0x001fca0000000000 */
[----:B------:R-:W-:Y:S01]  /*227f0*/  SHF.R.S32.HI R3, RZ, 0x1f, R0 ;  /* 0x0000001fff037819 */ /* 0x000fe20000011400 */
[----:B-1----:R-:W-:-:S03]  /*22800*/  ULOP3.LUT UR8, UR6, 0x1, URZ, 0xc0, !UPT ;  /* 0x0000000106087892 */ /* 0x002fc6000f8ec03f */
[----:B------:R-:W-:Y:S01]  /*22810*/  LEA.HI R0, R3, R0, RZ, 0x5 ;  /* 0x0000000003007211 */ /* 0x000fe200078f28ff */
[----:B------:R-:W-:Y:S02]  /*22820*/  USHF.R.U32.HI UR30, URZ, 0x1, UR6 ;  /* 0x000000013f1e7899 */ /* 0x000fe40008011606 */
[----:B------:R-:W-:Y:S01]  /*22830*/  USHF.L.U32 UR14, UR6, 0x7, URZ ;  /* 0x00000007060e7899 */ /* 0x000fe2000800063f */
[----:B------:R-:W-:Y:S01]  /*22840*/  SHF.R.S32.HI R0, RZ, 0x5, R0 ;  /* 0x00000005ff007819 */ /* 0x000fe20000011400 */
[----:B------:R-:W-:Y:S02]  /*22850*/  USHF.L.U32 UR31, UR6, 0xc, URZ ;  /* 0x0000000c061f7899 */ /* 0x000fe4000800063f */
[----:B------:R-:W-:Y:S02]  /*22860*/  ULOP3.LUT UR6, UR6, 0xfffffffe, URZ, 0xc0, !UPT ;  /* 0xfffffffe06067892 */ /* 0x000fe4000f8ec03f */
[----:B------:R-:W-:Y:S01]  /*22870*/  UISETP.GT.U32.AND UP0, UPT, UR8, 0xffff, UPT ;  /* 0x0000ffff0800788c */ /* 0x000fe2000bf04070 */
[----:B------:R-:W-:Y:S01]  /*22880*/  VIADD R15, R0, 0x1 ;  /* 0x00000001000f7836 */ /* 0x000fe20000000000 */
[----:B------:R-:W-:-:S02]  /*22890*/  USHF.L.U32 UR16, UR11, UR6, URZ ;  /* 0x000000060b107299 */ /* 0x000fc4000800063f */
[----:B------:R-:W-:Y:S02]  /*228a0*/  ULOP3.LUT UR9, UR6, 0x1, URZ, 0xfc, !UPT ;  /* 0x0000000106097892 */ /* 0x000fe4000f8efc3f */
[----:B------:R-:W-:Y:S02]  /*228b0*/  UIMAD.WIDE.U32 UR6, UR7, UR10, URZ ;  /* 0x0000000a070672a5 */ /* 0x000fe4000f8e003f */
[----:B------:R-:W-:Y:S01]  /*228c0*/  USEL UR8, UR8, 0xffff, !UP0 ;  /* 0x0000ffff08087887 */ /* 0x000fe2000c000000 */
[----:B------:R-:W-:Y:S01]  /*228d0*/  ULDC UR10, c[0x0][0x14] ;  /* 0x00000500000a7ab9 */ /* 0x000fe20000000800 */
[----:B------:R-:W-:Y:S02]  /*228e0*/  USHF.L.U32 UR9, UR11, UR9, URZ ;  /* 0x000000090b097299 */ /* 0x000fe4000800063f */
[----:B------:R-:W-:Y:S02]  /*228f0*/  UIMAD.WIDE.U32 UR24, UR6, UR10, URZ ;  /* 0x0000000a061872a5 */ /* 0x000fe4000f8e003f */
[----:B------:R-:W-:-:S02]  /*22900*/  UIMAD UR17, UR7, UR10, URZ ;  /* 0x0000000a071172a4 */ /* 0x000fc4000f8e023f */
[----:B------:R-:W-:Y:S02]  /*22910*/  ULOP3.LUT UR8, UR8, 0xffff, URZ, 0xc0, !UPT ;  /* 0x0000ffff08087892 */ /* 0x000fe4000f8ec03f */
[----:B------:R-:W-:Y:S02]  /*22920*/  ULOP3.LUT UR14, UR14, 0x80, URZ, 0xc0, !UPT ;  /* 0x000000800e0e7892 */ /* 0x000fe4000f8ec03f */
[----:B------:R-:W-:Y:S02]  /*22930*/  ULOP3.LUT UR16, UR16, UR9, URZ, 0xfc, !UPT ;  /* 0x0000000910107292 */ /* 0x000fe4000f8efc3f */
[----:B------:R-:W-:Y:S02]  /*22940*/  UIADD3 UR17, UR25, UR17, URZ ;  /* 0x0000001119117290 */ /* 0x000fe4000fffe03f */
[----:B------:R-:W-:-:S12]  /*22950*/  USHF.L.U32 UR18, UR18, UR8, URZ ;  /* 0x0000000812127299 */ /* 0x000fd8000800063f */
.L_x_571:
[----:B------:R-:W-:-:S03]  /*22960*/  UMOV UR6, 0xffffffff ;  /* 0xffffffff00067882 */ /* 0x000fc60000000000 */
[----:B------:R-:W-:Y:S05]  /*22970*/  BRA.DIV UR6, `(.L_x_561) ;  /* 0x0000001606407947 */ /* 0x000fea000b800000 */
[----:B------:R-:W-:-:S13]  /*22980*/  ELECT P0, URZ, PT ;  /* 0x00000000003f782f */ /* 0x000fda0003800000 */
.L_x_592:
[----:B------:R-:W0:Y:S01]  /*22990*/  LDC R2, c[0x0][0x28c] ;  /* 0x0000a300ff027b82 */ /* 0x000e220000000800 */
[----:B------:R-:W-:Y:S01]  /*229a0*/  BSSY B1, `(.L_x_562) ;  /* 0x000003c000017945 */ /* 0x000fe20003800000 */
[----:B0-----:R-:W-:-:S13]  /*229b0*/  ISETP.LT.OR P0, PT, R2, 0x1, !P0 ;  /* 0x000000010200780c */ /* 0x001fda0004701670 */
[----:B------:R-:W-:Y:S05]  /*229c0*/  @P0 BRA `(.L_x_563) ;  /* 0x0000000000e40947 */ /* 0x000fea0003800000 */
[----:B------:R-:W-:Y:S01]  /*229d0*/  LEA R2, R5, UR30, 0x2 ;  /* 0x0000001e05027c11 */ /* 0x000fe2000f8e10ff */
[----:B------:R-:W-:Y:S01]  /*229e0*/  IMAD.MOV.U32 R13, RZ, RZ, RZ ;  /* 0x000000ffff0d7224 */ /* 0x000fe200078e00ff */
[----:B------:R-:W-:Y:S01]  /*229f0*/  LEA R4, R4, UR14, 0x8 ;  /* 0x0000000e04047c11 */ /* 0x000fe2000f8e40ff */
[----:B------:R-:W-:Y:S02]  /*22a00*/  IMAD.MOV.U32 R3, RZ, RZ, R15 ;  /* 0x000000ffff037224 */ /* 0x000fe400078e000f */
[----:B------:R-:W-:Y:S02]  /*22a10*/  IMAD.SHL.U32 R2, R2, 0x40, RZ ;  /* 0x0000004002027824 */ /* 0x000fe400078e00ff */
[----:B------:R-:W-:Y:S02]  /*22a20*/  IMAD.MOV.U32 R5, RZ, RZ, R6 ;  /* 0x000000ffff057224 */ /* 0x000fe400078e0006 */
[----:B------:R-:W-:-:S07]  /*22a30*/  IMAD.MOV.U32 R8, RZ, RZ, R7 ;  /* 0x000000ffff087224 */ /* 0x000fce00078e0007 */
.L_x_566:
[----:B------:R-:W0:Y:S01]  /*22a40*/  S2R R12, SR_CgaCtaId ;  /* 0x00000000000c7919 */ /* 0x000e220000008800 */
[----:B------:R-:W-:Y:S01]  /*22a50*/  MOV R11, 0x400 ;  /* 0x00000400000b7802 */ /* 0x000fe20000000f00 */
[----:B------:R-:W1:Y:S03]  /*22a60*/  S2R R14, SR_TID.X ;  /* 0x00000000000e7919 */ /* 0x000e660000002100 */
[----:B0-----:R-:W-:Y:S02]  /*22a70*/  LEA R17, R12, R11, 0x18 ;  /* 0x0000000b0c117211 */ /* 0x001fe400078ec0ff */
[----:B------:R-:W-:Y:S02]  /*22a80*/  SHF.L.U32 R11, R5, 0x1f, RZ ;  /* 0x0000001f050b7819 */ /* 0x000fe400000006ff */
[----:B-1----:R-:W-:Y:S01]  /*22a90*/  LOP3.LUT P1, RZ, R14, 0x7f, RZ, 0xc0, !PT ;  /* 0x0000007f0eff7812 */ /* 0x002fe2000782c0ff */
[----:B------:R-:W-:-:S04]  /*22aa0*/  IMAD R12, R8, 0x8, R17 ;  /* 0x00000008080c7824 */ /* 0x000fc800078e0211 */
[----:B------:R-:W0:Y:S02]  /*22ab0*/  SYNCS.PHASECHK.TRANS64.TRYWAIT P0, [R12+URZ+0x70], R11 ;  /* 0x0000700b0c0075a7 */ /* 0x000e24000800017f */
[----:B0-----:R-:W-:Y:S06]  /*22ac0*/  @!P0 BRA `(.L_x_564) ;  /* 0x00000014000c8947 */ /* 0x001fec0003800000 */
.L_x_593:
[----:B0-----:R-:W0:Y:S01]  /*22ad0*/  @!P1 LDC R11, c[0x0][0x500] ;  /* 0x00014000ff0b9b82 */ /* 0x001e220000000800 */
[----:B------:R-:W-:-:S04]  /*22ae0*/  UPRMT UR6, UR27, 0x9910, URZ ;  /* 0x000099101b067896 */ /* 0x000fc8000800003f */
[----:B------:R-:W-:-:S06]  /*22af0*/  UISETP.NE.AND UP0, UPT, UR6, 0x2, UPT ;  /* 0x000000020600788c */ /* 0x000fcc000bf05270 */
[----:B------:R-:W-:Y:S01]  /*22b00*/  PLOP3.LUT P0, PT, PT, PT, UP0, 0x80, 0x0 ;  /* 0x000000000000781c */ /* 0x000fe20003f0f008 */
[----:B0-----:R0:W-:-:S12]  /*22b10*/  @!P1 SYNCS.ARRIVE.TRANS64 RZ, [R12+URZ], R11 ;  /* 0x0000000b0cff99a7 */ /* 0x0011d8000800003f */
[----:B------:R-:W-:Y:S05]  /*22b20*/  @P0 BRA `(.L_x_565) ;  /* 0x0000000000040947 */ /* 0x000fea0003800000 */
[----:B------:R-:W-:Y:S01]  /*22b30*/  BPT.TRAP 0x1 ;  /* 0x000000040000795c */ /* 0x000fe20000300000 */
.L_x_565:
[----:B------:R-:W-:Y:S01]  /*22b40*/  R2UR UR7, R8 ;  /* 0x00000000080772ca */ /* 0x000fe200000e0000 */
[----:B------:R-:W-:Y:S01]  /*22b50*/  VIADD R3, R3, 0xffffffff ;  /* 0xffffffff03037836 */ /* 0x000fe20000000000 */
[----:B------:R-:W-:Y:S01]  /*22b60*/  R2UR UR22, R17 ;  /* 0x00000000111672ca */ /* 0x000fe200000e0000 */
[----:B------:R-:W-:Y:S01]  /*22b70*/  UIADD3 UR6, UP0, UR28, 0xf0, URZ ;  /* 0x000000f01c067890 */ /* 0x000fe2000ff1e03f */
[----:B------:R-:W-:Y:S01]  /*22b80*/  R2UR UR23, R2 ;  /* 0x00000000021772ca */ /* 0x000fe200000e0000 */
[----:B------:R-:W-:Y:S01]  /*22b90*/  UIADD3 UR34, UP1, UR28, 0x1f0, URZ ;  /* 0x000001f01c227890 */ /* 0x000fe2000ff3e03f */
[----:B------:R-:W-:Y:S01]  /*22ba0*/  R2UR UR9, R12 ;  /* 0x000000000c0972ca */ /* 0x000fe200000e0000 */
[----:B------:R-:W-:Y:S01]  /*22bb0*/  UPRMT UR19, URZ, 0x5410, UR18 ;  /* 0x000054103f137896 */ /* 0x000fe20008000012 */
[----:B------:R-:W-:Y:S01]  /*22bc0*/  R2UR UR10, R13 ;  /* 0x000000000d0a72ca */ /* 0x000fe200000e0000 */
[----:B------:R-:W-:Y:S01]  /*22bd0*/  VIADD R8, R8, 0x1 ;  /* 0x0000000108087836 */ /* 0x000fe20000000000 */
[----:B------:R-:W-:Y:S01]  /*22be0*/  R2UR UR12, R10 ;  /* 0x000000000a0c72ca */ /* 0x000fe200000e0000 */
[----:B------:R-:W-:Y:S01]  /*22bf0*/  UPRMT UR32, URZ, 0x5410, UR16 ;  /* 0x000054103f207896 */ /* 0x000fe20008000010 */
[----:B------:R-:W-:Y:S01]  /*22c00*/  R2UR UR26, R4 ;  /* 0x00000000041a72ca */ /* 0x000fe200000e0000 */
[----:B------:R-:W-:Y:S01]  /*22c10*/  USHF.L.U32 UR7, UR7, 0xd, URZ ;  /* 0x0000000d07077899 */ /* 0x000fe2000800063f */
[----:B------:R-:W-:Y:S01]  /*22c20*/  ISETP.GT.AND P1, PT, R3, 0x1, PT ;  /* 0x000000010300780c */ /* 0x000fe20003f24270 */
[----:B------:R-:W-:Y:S01]  /*22c30*/  UIADD3.X UR35, URZ, UR29, URZ, UP1, !UPT ;  /* 0x0000001d3f237290 */ /* 0x000fe20008ffe43f */
[C---:B------:R-:W-:Y:S01]  /*22c40*/  ISETP.NE.AND P0, PT, R8.reuse, 0xe, PT ;  /* 0x0000000e0800780c */ /* 0x040fe20003f05270 */
[----:B------:R-:W-:Y:S01]  /*22c50*/  ULEA UR8, UR30, UR7, 0xb ;  /* 0x000000071e087291 */ /* 0x000fe2000f8e583f */
[----:B------:R-:W-:Y:S01]  /*22c60*/  VIADD R13, R13, 0x20 ;  /* 0x000000200d0d7836 */ /* 0x000fe20000000000 */
[----:B------:R-:W-:Y:S01]  /*22c70*/  ULOP3.LUT UR11, UR7, 0x1000, UR31, 0xf8, !UPT ;  /* 0x00001000070b7892 */ /* 0x000fe2000f8ef81f */
[----:B0-----:R-:W-:Y:S01]  /*22c80*/  SEL R12, RZ, 0x1, P0 ;  /* 0x00000001ff0c7807 */ /* 0x001fe20000000000 */
[----:B------:R-:W-:Y:S01]  /*22c90*/  UIADD3 UR8, UR22, 0x200, UR8 ;  /* 0x0000020016087890 */ /* 0x000fe2000fffe008 */
[----:B------:R-:W-:Y:S01]  /*22ca0*/  SEL R8, R8, RZ, P0 ;  /* 0x000000ff08087207 */ /* 0x000fe20000000000 */
[----:B------:R-:W-:Y:S01]  /*22cb0*/  UIADD3.X UR7, URZ, UR29, URZ, UP0, !UPT ;  /* 0x0000001d3f077290 */ /* 0x000fe200087fe43f */
[----:B------:R-:W-:Y:S01]  /*22cc0*/  LOP3.LUT R5, R5, R12, RZ, 0x3c, !PT ;  /* 0x0000000c05057212 */ /* 0x000fe200078e3cff */
[----:B------:R-:W-:Y:S01]  /*22cd0*/  UIADD3 UR22, UR22, 0x1c200, UR11 ;  /* 0x0001c20016167890 */ /* 0x000fe2000fffe00b */
[----:B------:R-:W-:Y:S01]  /*22ce0*/  UMOV UR20, 0x0 ;  /* 0x0000000000147882 */ /* 0x000fe20000000000 */
[----:B------:R-:W-:Y:S01]  /*22cf0*/  UMOV UR21, 0x10000000 ;  /* 0x1000000000157882 */ /* 0x000fe20000000000 */
[----:B------:R-:W-:-:S04]  /*22d00*/  UMOV UR11, UR23 ;  /* 0x00000017000b7c82 */ /* 0x000fc80008000000 */
[----:B------:R0:W-:Y:S02]  /*22d10*/  UTMALDG.3D.MULTICAST [UR8], [UR6], UR19, desc[UR20] ;  /* 0x00001408060073b4 */ /* 0x0001e40008011813 */
[----:B0-----:R-:W-:Y:S01]  /*22d20*/  UMOV UR8, UR22 ;  /* 0x0000001600087c82 */ /* 0x001fe20008000000 */
[----:B------:R-:W-:Y:S02]  /*22d30*/  UMOV UR11, UR26 ;  /* 0x0000001a000b7c82 */ /* 0x000fe40008000000 */
[----:B------:R0:W-:Y:S02]  /*22d40*/  UTMALDG.3D.MULTICAST [UR8], [UR34], UR32, desc[UR20] ;  /* 0x00001408220073b4 */ /* 0x0001e40008011820 */
[----:B0-----:R-:W-:Y:S05]  /*22d50*/  @P1 BRA `(.L_x_566) ;  /* 0xfffffffc00381947 */ /* 0x001fea000383ffff */
.L_x_563:
[----:B------:R-:W-:Y:S05]  /*22d60*/  BSYNC B1 ;  /* 0x0000000000017941 */ /* 0x000fea0003800000 */
.L_x_562:
[----:B------:R-:W2:Y:S01]  /*22d70*/  LDL.LU R16, [R1+0x460] ;  /* 0x0004600001107983 */ /* 0x000ea20000300800 */
[----:B------:R-:W-:Y:S01]  /*22d80*/  LOP3.LUT P0, RZ, R9, 0xff, RZ, 0xc0, !PT ;  /* 0x000000ff09ff7812 */ /* 0x000fe2000780c0ff */
[C---:B------:R-:W-:Y:S01]  /*22d90*/  IMAD.IADD R4, R0.reuse, 0x1, R7 ;  /* 0x0000000100047824 */ /* 0x040fe200078e0207 */
[----:B------:R-:W-:Y:S01]  /*22da0*/  ULDC.64 UR6, c[0x0][0x650] ;  /* 0x0001940000067ab9 */ /* 0x000fe20000000a00 */
[----:B------:R-:W3:Y:S01]  /*22db0*/  LDL.LU R14, [R1+0x464] ;  /* 0x00046400010e7983 */ /* 0x000ee20000300800 */
[----:B------:R-:W-:Y:S01]  /*22dc0*/  ISETP.GE.U32.AND P1, PT, R0, 0xe, PT ;  /* 0x0000000e0000780c */ /* 0x000fe20003f26070 */
[----:B------:R-:W-:Y:S01]  /*22dd0*/  BSSY B1, `(.L_x_567) ;  /* 0x000006e000017945 */ /* 0x000fe20003800000 */
[----:B------:R-:W-:Y:S01]  /*22de0*/  IMAD.MOV.U32 R10, RZ, RZ, -0x1 ;  /* 0xffffffffff0a7424 */ /* 0x000fe200078e00ff */
[----:B------:R-:W-:-:S06]  /*22df0*/  PRMT R9, RZ, 0x7610, R9 ;  /* 0x00007610ff097816 */ /* 0x000fcc0000000009 */
[----:B------:R-:W0:Y:S01]  /*22e00*/  @P0 S2R R3, SR_CgaCtaId ;  /* 0x0000000000030919 */ /* 0x000e220000008800 */
[----:B------:R-:W-:-:S04]  /*22e10*/  @P0 MOV R2, 0x400 ;  /* 0x0000040000020802 */ /* 0x000fc80000000f00 */
[----:B0-----:R-:W-:-:S04]  /*22e20*/  @P0 LEA R2, R3, R2, 0x18 ;  /* 0x0000000203020211 */ /* 0x001fc800078ec0ff */
[----:B------:R0:W-:Y:S01]  /*22e30*/  @P0 SYNCS.ARRIVE.TRANS64.A1T0 RZ, [R2+URZ+0xf8], RZ ;  /* 0x0000f8ff02ff09a7 */ /* 0x0001e2000810003f */
[----:B------:R-:W-:-:S04]  /*22e40*/  ISETP.GT.U32.AND P0, PT, R4, 0xd, PT ;  /* 0x0000000d0400780c */ /* 0x000fc80003f04070 */
[----:B------:R-:W-:Y:S02]  /*22e50*/  ISETP.LT.U32.AND P0, PT, R0, 0xe, P0 ;  /* 0x0000000e0000780c */ /* 0x000fe40000701070 */
[----:B0-----:R-:W-:-:S05]  /*22e60*/  SHF.R.U32.HI R2, RZ, 0x1, R4 ;  /* 0x00000001ff027819 */ /* 0x001fca0000011604 */
[----:B------:R-:W-:-:S05]  /*22e70*/  IMAD.WIDE.U32 R2, R2, -0x6db6db6d, RZ ;  /* 0x9249249302027825 */ /* 0x000fca00078e00ff */
[----:B------:R-:W-:Y:S02]  /*22e80*/  SHF.R.U32.HI R5, RZ, 0x2, R3 ;  /* 0x00000002ff057819 */ /* 0x000fe40000011603 */
[----:B------:R-:W-:Y:S02]  /*22e90*/  SEL R3, RZ, 0x1, !P0 ;  /* 0x00000001ff037807 */ /* 0x000fe40004000000 */
[----:B------:R-:W-:Y:S01]  /*22ea0*/  PRMT R2, RZ, 0x7610, R2 ;  /* 0x00007610ff027816 */ /* 0x000fe20000000002 */
[----:B------:R-:W-:Y:S01]  /*22eb0*/  IMAD R7, R5, -0xe, R4 ;  /* 0xfffffff205077824 */ /* 0x000fe200078e0204 */
[----:B------:R-:W-:Y:S01]  /*22ec0*/  LOP3.LUT R6, R6, R3, RZ, 0x3c, !PT ;  /* 0x0000000306067212 */ /* 0x000fe200078e3cff */
[----:B------:R-:W-:-:S03]  /*22ed0*/  IMAD.MOV.U32 R4, RZ, RZ, -0x1 ;  /* 0xffffffffff047424 */ /* 0x000fc600078e00ff */
[----:B------:R-:W-:Y:S01]  /*22ee0*/  @P1 LOP3.LUT R6, R6, 0x1, R5, 0x78, !PT ;  /* 0x0000000106061812 */ /* 0x000fe200078e7805 */
[----:B------:R-:W-:Y:S01]  /*22ef0*/  IMAD.MOV.U32 R5, RZ, RZ, -0x1 ;  /* 0xffffffffff057424 */ /* 0x000fe200078e00ff */
[----:B---3--:R-:W-:-:S04]  /*22f00*/  IADD3 R14, P0, R14, UR24, RZ ;  /* 0x000000180e0e7c10 */ /* 0x008fc8000ff1e0ff */
[----:B--2---:R-:W-:Y:S01]  /*22f10*/  IADD3.X R16, R16, UR17, RZ, P0, !PT ;  /* 0x0000001110107c10 */ /* 0x004fe200087fe4ff */
[----:B------:R0:W-:Y:S01]  /*22f20*/  STL [R1+0x464], R14 ;  /* 0x0004640e01007387 */ /* 0x0001e20000100800 */
[----:B------:R-:W-:-:S03]  /*22f30*/  ISETP.GE.U32.AND P0, PT, R14, UR6, PT ;  /* 0x000000060e007c0c */ /* 0x000fc6000bf06070 */
[----:B------:R0:W-:Y:S01]  /*22f40*/  STL [R1+0x460], R16 ;  /* 0x0004601001007387 */ /* 0x0001e20000100800 */
[----:B------:R-:W-:-:S13]  /*22f50*/  ISETP.GE.U32.AND.EX P0, PT, R16, UR7, PT, P0 ;  /* 0x0000000710007c0c */ /* 0x000fda000bf06100 */
[----:B0-----:R-:W-:Y:S05]  /*22f60*/  @P0 BRA `(.L_x_568) ;  /* 0x0000000400500947 */ /* 0x001fea0003800000 */
[----:B------:R-:W0:Y:S01]  /*22f70*/  S2R R8, SR_CTAID.X ;  /* 0x0000000000087919 */ /* 0x000e220000002500 */
[----:B------:R-:W-:Y:S01]  /*22f80*/  ULDC UR6, c[0x0][0x150] ;  /* 0x0000540000067ab9 */ /* 0x000fe20000000800 */
[----:B------:R-:W1:Y:S01]  /*22f90*/  LDC R3, c[0x0][0x144] ;  /* 0x00005100ff037b82 */ /* 0x000e620000000800 */
[----:B------:R-:W-:Y:S01]  /*22fa0*/  ULDC UR9, c[0x0][0x630] ;  /* 0x00018c0000097ab9 */ /* 0x000fe20000000800 */
[----:B------:R-:W2:Y:S06]  /*22fb0*/  S2R R5, SR_CTAID.Y ;  /* 0x0000000000057919 */ /* 0x000eac0000002600 */
[----:B------:R-:W3:Y:S01]  /*22fc0*/  LDC R12, c[0x0][0x148] ;  /* 0x00005200ff0c7b82 */ /* 0x000ee20000000800 */
[----:B0-----:R-:W-:-:S02]  /*22fd0*/  I2FP.F32.U32 R2, R8 ;  /* 0x0000000800027245 */ /* 0x001fc40000201000 */
[----:B--2---:R-:W-:-:S03]  /*22fe0*/  I2FP.F32.U32 R4, R5 ;  /* 0x0000000500047245 */ /* 0x004fc60000201000 */
[----:B------:R-:W-:Y:S01]  /*22ff0*/  FMUL R2, R2, UR6 ;  /* 0x0000000602027c20 */ /* 0x000fe20008400000 */
[----:B------:R-:W-:Y:S02]  /*23000*/  ULDC UR6, c[0x0][0x154] ;  /* 0x0000550000067ab9 */ /* 0x000fe40000000800 */
[----:B------:R-:W-:Y:S01]  /*23010*/  FMUL R10, R4, UR6 ;  /* 0x00000006040a7c20 */ /* 0x000fe20008400000 */
[----:B------:R-:W-:Y:S02]  /*23020*/  ULDC.64 UR6, c[0x0][0x628] ;  /* 0x00018a0000067ab9 */ /* 0x000fe40000000a00 */
[----:B------:R-:W0:Y:S01]  /*23030*/  F2I.U32.TRUNC.NTZ R2, R2 ;  /* 0x0000000200027305 */ /* 0x000e22000020f000 */
[----:B------:R-:W-:-:S04]  /*23040*/  ISETP.NE.U32.AND P0, PT, RZ, UR6, PT ;  /* 0x00000006ff007c0c */ /* 0x000fc8000bf05070 */
[----:B------:R-:W-:-:S03]  /*23050*/  ISETP.NE.AND.EX P0, PT, RZ, UR7, PT, P0 ;  /* 0x00000007ff007c0c */ /* 0x000fc6000bf05300 */
[----:B------:R-:W2:Y:S01]  /*23060*/  F2I.U32.TRUNC.NTZ R10, R10 ;  /* 0x0000000a000a7305 */ /* 0x000ea2000020f000 */
[----:B0-----:R-:W-:Y:S02]  /*23070*/  IMAD.MOV R4, RZ, RZ, -R2 ;  /* 0x000000ffff047224 */ /* 0x001fe400078e0a02 */
[----:B------:R-:W-:Y:S02]  /*23080*/  IMAD.MOV.U32 R2, RZ, RZ, R14 ;  /* 0x000000ffff027224 */ /* 0x000fe400078e000e */
[----:B-1----:R-:W-:Y:S02]  /*23090*/  IMAD R8, R3, R4, R8 ;  /* 0x0000000403087224 */ /* 0x002fe400078e0208 */
[----:B--2---:R-:W-:-:S04]  /*230a0*/  IMAD.MOV R3, RZ, RZ, -R10 ;  /* 0x000000ffff037224 */ /* 0x004fc800078e0a0a */
[----:B---3--:R-:W-:Y:S02]  /*230b0*/  @P4 IMAD R8, R12, R3, R5 ;  /* 0x000000030c084224 */ /* 0x008fe400078e0205 */
[----:B------:R-:W-:Y:S01]  /*230c0*/  IMAD.MOV.U32 R3, RZ, RZ, R16 ;  /* 0x000000ffff037224 */ /* 0x000fe200078e0010 */
[----:B------:R-:W-:Y:S06]  /*230d0*/  @!P0 BRA `(.L_x_569) ;  /* 0x0000000000288947 */ /* 0x000fec0003800000 */
[----:B------:R-:W-:Y:S02]  /*230e0*/  ULDC UR8, c[0x0][0x634] ;  /* 0x00018d0000087ab9 */ /* 0x000fe40000000800 */
[----:B------:R-:W-:-:S05]  /*230f0*/  IADD3 R3, P0, R14, UR8, RZ ;  /* 0x000000080e037c10 */ /* 0x000fca000ff1e0ff */
[----:B------:R-:W-:-:S04]  /*23100*/  IMAD.X R11, RZ, RZ, R16, P0 ;  /* 0x000000ffff0b7224 */ /* 0x000fc800000e0610 */
[----:B------:R-:W-:-:S04]  /*23110*/  IMAD.WIDE.U32 R4, R11, UR6, RZ ;  /* 0x000000060b047c25 */ /* 0x000fc8000f8e00ff */
[----:B------:R-:W-:-:S04]  /*23120*/  IMAD.WIDE.U32 R4, P0, R3, UR7, R4 ;  /* 0x0000000703047c25 */ /* 0x000fc8000f800004 */
[----:B------:R-:W-:-:S04]  /*23130*/  IMAD.WIDE.U32 R2, R3, UR6, RZ ;  /* 0x0000000603027c25 */ /* 0x000fc8000f8e00ff */
[----:B------:R-:W-:Y:S01]  /*23140*/  IMAD.MOV.U32 R2, RZ, RZ, R5 ;  /* 0x000000ffff027224 */ /* 0x000fe200078e0005 */
[----:B------:R-:W-:Y:S01]  /*23150*/  IADD3 RZ, P1, R3, R4, RZ ;  /* 0x0000000403ff7210 */ /* 0x000fe20007f3e0ff */
[----:B------:R-:W-:-:S04]  /*23160*/  IMAD.X R3, RZ, RZ, RZ, P0 ;  /* 0x000000ffff037224 */ /* 0x000fc800000e06ff */
[----:B------:R-:W-:-:S08]  /*23170*/  IMAD.WIDE.U32.X R2, R11, UR7, R2, P1 ;  /* 0x000000070b027c25 */ /* 0x000fd000088e0402 */
.L_x_569:
[--C-:B------:R-:W-:Y:S01]  /*23180*/  SHF.R.U64 R10, R2, UR9, R3.reuse ;  /* 0x00000009020a7c19 */ /* 0x100fe20008001203 */
[----:B------:R-:W-:Y:S01]  /*23190*/  ULDC.64 UR6, c[0x0][0x620] ;  /* 0x0001880000067ab9 */ /* 0x000fe20000000a00 */
[----:B------:R-:W-:Y:S01]  /*231a0*/  SHF.R.U32.HI R2, RZ, UR9, R3 ;  /* 0x00000009ff027c19 */ /* 0x000fe20008011603 */
[----:B------:R-:W-:Y:S01]  /*231b0*/  IMAD.MOV.U32 R3, RZ, RZ, R16 ;  /* 0x000000ffff037224 */ /* 0x000fe200078e0010 */
[----:B------:R-:W-:Y:S01]  /*231c0*/  IADD3 R11, P0, RZ, -R10, RZ ;  /* 0x8000000aff0b7210 */ /* 0x000fe20007f1e0ff */
[----:B------:R-:W-:-:S04]  /*231d0*/  ULDC.64 UR8, c[0x0][0x640] ;  /* 0x0001900000087ab9 */ /* 0x000fc80000000a00 */
[----:B------:R-:W-:Y:S01]  /*231e0*/  IMAD.X R2, RZ, RZ, ~R2, P0 ;  /* 0x000000ffff027224 */ /* 0x000fe200000e0e02 */
[----:B------:R-:W-:-:S03]  /*231f0*/  ISETP.NE.U32.AND P0, PT, RZ, UR8, PT ;  /* 0x00000008ff007c0c */ /* 0x000fc6000bf05070 */
[----:B------:R-:W-:Y:S01]  /*23200*/  IMAD R2, R2, UR6, RZ ;  /* 0x0000000602027c24 */ /* 0x000fe2000f8e02ff */
[----:B------:R-:W-:-:S03]  /*23210*/  ISETP.NE.AND.EX P0, PT, RZ, UR9, PT, P0 ;  /* 0x00000009ff007c0c */ /* 0x000fc6000bf05300 */
[----:B------:R-:W-:Y:S02]  /*23220*/  IMAD R5, R11, UR7, R2 ;  /* 0x000000070b057c24 */ /* 0x000fe4000f8e0202 */
[----:B------:R-:W-:-:S04]  /*23230*/  IMAD.MOV.U32 R2, RZ, RZ, R14 ;  /* 0x000000ffff027224 */ /* 0x000fc800078e000e */
[----:B------:R-:W-:Y:S01]  /*23240*/  IMAD.WIDE.U32 R2, R11, UR6, R2 ;  /* 0x000000060b027c25 */ /* 0x000fe2000f8e0002 */
[----:B------:R-:W-:-:S03]  /*23250*/  ULDC UR6, c[0x0][0x618] ;  /* 0x0001860000067ab9 */ /* 0x000fc60000000800 */
[----:B------:R-:W-:-:S05]  /*23260*/  IMAD.IADD R3, R3, 0x1, R5 ;  /* 0x0000000103037824 */ /* 0x000fca00078e0205 */
[--C-:B------:R-:W-:Y:S02]  /*23270*/  SHF.R.U64 R11, R2, UR6, R3.reuse ;  /* 0x00000006020b7c19 */ /* 0x100fe40008001203 */
[----:B------:R-:W-:Y:S01]  /*23280*/  SHF.R.U32.HI R2, RZ, UR6, R3 ;  /* 0x00000006ff027c19 */ /* 0x000fe20008011603 */
[----:B------:R-:W-:-:S03]  /*23290*/  ULDC UR6, c[0x0][0x608] ;  /* 0x0001820000067ab9 */ /* 0x000fc60000000800 */
[--C-:B------:R-:W-:Y:S02]  /*232a0*/  SHF.R.U64 R12, R11, UR6, R2.reuse ;  /* 0x000000060b0c7c19 */ /* 0x100fe40008001202 */
[----:B------:R-:W-:Y:S01]  /*232b0*/  SHF.R.U32.HI R3, RZ, UR6, R2 ;  /* 0x00000006ff037c19 */ /* 0x000fe20008011602 */
[----:B------:R-:W-:-:S03]  /*232c0*/  ULDC UR6, c[0x0][0x658] ;  /* 0x0001960000067ab9 */ /* 0x000fc60000000800 */
[--C-:B------:R-:W-:Y:S02]  /*232d0*/  SHF.R.U64 R13, R12, UR6, R3.reuse ;  /* 0x000000060c0d7c19 */ /* 0x100fe40008001203 */
[----:B------:R-:W-:-:S03]  /*232e0*/  SHF.R.U32.HI R14, RZ, UR6, R3 ;  /* 0x00000006ff0e7c19 */ /* 0x000fc60008011603 */
[----:B------:R-:W-:Y:S02]  /*232f0*/  IMAD.MOV.U32 R2, RZ, RZ, R13 ;  /* 0x000000ffff027224 */ /* 0x000fe400078e000d */
        /* <DEDUP_REMOVED lines=12> */
.L_x_570:
[----:B------:R-:W-:Y:S01]  /*233c0*/  ULDC UR6, c[0x0][0x648] ;  /* 0x0001920000067ab9 */ /* 0x000fe20000000800 */
[----:B------:R-:W-:Y:S02]  /*233d0*/  LOP3.LUT R12, R12, UR15, RZ, 0xc0, !PT ;  /* 0x0000000f0c0c7c12 */ /* 0x000fe4000f8ec0ff */
[----:B------:R-:W-:Y:S01]  /*233e0*/  SHF.R.U64 R3, R2, UR6, R3 ;  /* 0x0000000602037c19 */ /* 0x000fe20008001203 */
[----:B------:R-:W-:-:S04]  /*233f0*/  ULDC UR6, c[0x0][0x638] ;  /* 0x00018e0000067ab9 */ /* 0x000fc80000000800 */
[----:B------:R-:W-:Y:S02]  /*23400*/  IMAD.MOV R2, RZ, RZ, -R3 ;  /* 0x000000ffff027224 */ /* 0x000fe400078e0a03 */
[----:B------:R-:W-:Y:S02]  /*23410*/  IMAD R5, R3, UR5, R12 ;  /* 0x0000000503057c24 */ /* 0x000fe4000f8e020c */
[----:B------:R-:W-:Y:S01]  /*23420*/  IMAD R13, R2, UR6, R13 ;  /* 0x00000006020d7c24 */ /* 0x000fe2000f8e020d */
[----:B------:R-:W-:Y:S01]  /*23430*/  ULDC UR6, c[0x0][0x610] ;  /* 0x0001840000067ab9 */ /* 0x000fe20000000800 */
[----:B------:R-:W-:Y:S01]  /*23440*/  LOP3.LUT R2, R11, UR4, RZ, 0xc0, !PT ;  /* 0x000000040b027c12 */ /* 0x000fe2000f8ec0ff */
[----:B------:R-:W-:Y:S01]  /*23450*/  IMAD R8, R5, UR6, R8 ;  /* 0x0000000605087c24 */ /* 0x000fe2000f8e0208 */
[----:B------:R-:W-:-:S03]  /*23460*/  ULDC UR6, c[0x0][0x600] ;  /* 0x0001800000067ab9 */ /* 0x000fc60000000800 */
[----:B------:R-:W-:Y:S02]  /*23470*/  IMAD R13, R13, UR6, R2 ;  /* 0x000000060d0d7c24 */ /* 0x000fe4000f8e0202 */
[----:B------:R-:W-:-:S03]  /*23480*/  IMAD.MOV.U32 R2, RZ, RZ, 0x1 ;  /* 0x00000001ff027424 */ /* 0x000fc600078e00ff */
[----:B------:R-:W-:Y:S02]  /*23490*/  SEL R4, R13, R8, !P4 ;  /* 0x000000080d047207 */ /* 0x000fe40006000000 */
[----:B------:R-:W-:-:S07]  /*234a0*/  SEL R5, R8, R13, !P4 ;  /* 0x0000000d08057207 */ /* 0x000fce0006000000 */
.L_x_568:
[----:B------:R-:W-:Y:S05]  /*234b0*/  BSYNC B1 ;  /* 0x0000000000017941 */ /* 0x000fea0003800000 */
.L_x_567:
[----:B------:R-:W-:-:S13]  /*234c0*/  LOP3.LUT P0, RZ, R2, 0xff, RZ, 0xc0, !PT ;  /* 0x000000ff02ff7812 */ /* 0x000fda000780c0ff */
[----:B------:R-:W-:Y:S05]  /*234d0*/  @P0 BRA `(.L_x_571) ;  /* 0xfffffff400200947 */ /* 0x000fea000383ffff */
[----:B------:R-:W-:Y:S05]  /*234e0*/  BSYNC B0 ;  /* 0x0000000000007941 */ /* 0x000fea0003800000 */
.L_x_560:
[----:B------:R-:W-:-:S03]  /*234f0*/  UMOV UR6, 0xffffffff ;  /* 0xffffffff00067882 */ /* 0x000fc60000000000 */
[----:B------:R-:W-:Y:S05]  /*23500*/  BRA.DIV UR6, `(.L_x_572) ;  /* 0x0000000a06907947 */ /* 0x000fea000b800000 */
[----:B------:R-:W-:-:S13]  /*23510*/  ELECT P0, URZ, PT ;  /* 0x00000000003f782f */ /* 0x000fda0003800000 */
.L_x_596:
[----:B------:R-:W-:Y:S04]  /*23520*/  BSSY B0, `(.L_x_573) ;  /* 0x0000086000007945 */ /* 0x000fe80003800000 */
[----:B------:R-:W-:Y:S05]  /*23530*/  @!P0 BRA `(.L_x_574) ;  /* 0x0000000800108947 */ /* 0x000fea0003800000 */
[----:B------:R-:W-:-:S04]  /*23540*/  ULOP3.LUT UR6, UR13, 0x2, URZ, 0xfc, !UPT ;  /* 0x000000020d067892 */ /* 0x000fc8000f8efc3f */
[----:B------:R-:W-:-:S06]  /*23550*/  UISETP.NE.AND UP0, UPT, UR6, 0x3, UPT ;  /* 0x000000030600788c */ /* 0x000fcc000bf05270 */
[----:B------:R-:W-:-:S13]  /*23560*/  PLOP3.LUT P0, PT, PT, PT, UP0, 0x80, 0x0 ;  /* 0x000000000000781c */ /* 0x000fda0003f0f008 */
[----:B------:R-:W-:Y:S05]  /*23570*/  @!P0 BRA `(.L_x_575) ;  /* 0x0000000000048947 */ /* 0x000fea0003800000 */
[----:B------:R-:W-:Y:S01]  /*23580*/  BPT.TRAP 0x1 ;  /* 0x000000040000795c */ /* 0x000fe20000300000 */
.L_x_575:
[----:B------:R-:W0:Y:S01]  /*23590*/  S2R R3, SR_CgaCtaId ;  /* 0x0000000000037919 */ /* 0x000e220000008800 */
[----:B------:R-:W-:Y:S02]  /*235a0*/  MOV R0, 0x400 ;  /* 0x0000040000007802 */ /* 0x000fe40000000f00 */
[----:B------:R-:W-:Y:S02]  /*235b0*/  SHF.L.U32 R2, R6, 0x1f, RZ ;  /* 0x0000001f06027819 */ /* 0x000fe400000006ff */
[----:B0-----:R-:W-:-:S05]  /*235c0*/  LEA R0, R3, R0, 0x18 ;  /* 0x0000000003007211 */ /* 0x001fca00078ec0ff */
[----:B------:R-:W-:-:S04]  /*235d0*/  VIADD R0, R0, 0x70 ;  /* 0x0000007000007836 */ /* 0x000fc80000000000 */
[----:B------:R-:W-:-:S04]  /*235e0*/  IMAD R3, R7, 0x8, R0 ;  /* 0x0000000807037824 */ /* 0x000fc800078e0200 */
[----:B------:R-:W0:Y:S02]  /*235f0*/  SYNCS.PHASECHK.TRANS64.TRYWAIT P0, [R3+URZ], R2 ;  /* 0x00000002030075a7 */ /* 0x000e24000800017f */
[----:B0-----:R-:W-:Y:S05]  /*23600*/  @!P0 BRA `(.L_x_576) ;  /* 0x0000000800708947 */ /* 0x001fea0003800000 */
.L_x_597:
[----:B------:R-:W-:-:S05]  /*23610*/  VIADD R7, R7, 0x1 ;  /* 0x0000000107077836 */ /* 0x000fca0000000000 */
[----:B------:R-:W-:-:S04]  /*23620*/  ISETP.NE.AND P0, PT, R7, 0xe, PT ;  /* 0x0000000e0700780c */ /* 0x000fc80003f05270 */
[----:B0-----:R-:W-:Y:S02]  /*23630*/  SEL R3, RZ, 0x1, P0 ;  /* 0x00000001ff037807 */ /* 0x001fe40000000000 */
[----:B------:R-:W-:Y:S02]  /*23640*/  SEL R7, R7, RZ, P0 ;  /* 0x000000ff07077207 */ /* 0x000fe40000000000 */
[----:B------:R-:W-:-:S03]  /*23650*/  LOP3.LUT R6, R6, R3, RZ, 0x3c, !PT ;  /* 0x0000000306067212 */ /* 0x000fc600078e3cff */
[----:B------:R-:W-:Y:S01]  /*23660*/  IMAD R3, R7, 0x8, R0 ;  /* 0x0000000807037824 */ /* 0x000fe200078e0200 */
[----:B------:R-:W-:-:S04]  /*23670*/  SHF.L.U32 R2, R6, 0x1f, RZ ;  /* 0x0000001f06027819 */ /* 0x000fc800000006ff */
[----:B------:R-:W0:Y:S02]  /*23680*/  SYNCS.PHASECHK.TRANS64.TRYWAIT P0, [R3+URZ], R2 ;  /* 0x00000002030075a7 */ /* 0x000e24000800017f */
[----:B0-----:R-:W-:Y:S05]  /*23690*/  @!P0 BRA `(.L_x_577) ;  /* 0x0000000800608947 */ /* 0x001fea0003800000 */
.L_x_598:
[----:B0-----:R-:W-:-:S05]  /*236a0*/  VIADD R2, R7, 0x1 ;  /* 0x0000000107027836 */ /* 0x001fca0000000000 */
[----:B------:R-:W-:-:S04]  /*236b0*/  ISETP.NE.AND P0, PT, R2, 0xe, PT ;  /* 0x0000000e0200780c */ /* 0x000fc80003f05270 */
[----:B------:R-:W-:Y:S02]  /*236c0*/  SEL R3, RZ, 0x1, P0 ;  /* 0x00000001ff037807 */ /* 0x000fe40000000000 */
[----:B------:R-:W-:Y:S02]  /*236d0*/  SEL R5, R2, RZ, P0 ;  /* 0x000000ff02057207 */ /* 0x000fe40000000000 */
[----:B------:R-:W-:-:S03]  /*236e0*/  LOP3.LUT R6, R6, R3, RZ, 0x3c, !PT ;  /* 0x0000000306067212 */ /* 0x000fc600078e3cff */
[----:B------:R-:W-:Y:S01]  /*236f0*/  IMAD R3, R5, 0x8, R0 ;  /* 0x0000000805037824 */ /* 0x000fe200078e0200 */
[----:B------:R-:W-:-:S04]  /*23700*/  SHF.L.U32 R2, R6, 0x1f, RZ ;  /* 0x0000001f06027819 */ /* 0x000fc800000006ff */
[----:B------:R-:W0:Y:S02]  /*23710*/  SYNCS.PHASECHK.TRANS64.TRYWAIT P0, [R3+URZ], R2 ;  /* 0x00000002030075a7 */ /* 0x000e24000800017f */
[----:B0-----:R-:W-:Y:S05]  /*23720*/  @!P0 BRA `(.L_x_578) ;  /* 0x0000000800508947 */ /* 0x001fea0003800000 */
.L_x_599:
        /* <DEDUP_REMOVED lines=9> */
.L_x_600:
        /* <DEDUP_REMOVED lines=9> */
.L_x_601:
        /* <DEDUP_REMOVED lines=9> */
.L_x_602:
        /* <DEDUP_REMOVED lines=9> */
.L_x_603:
        /* <DEDUP_REMOVED lines=9> */
.L_x_604:
        /* <DEDUP_REMOVED lines=9> */
.L_x_605:
        /* <DEDUP_REMOVED lines=9> */
.L_x_606:
        /* <DEDUP_REMOVED lines=9> */
.L_x_607:
        /* <DEDUP_REMOVED lines=9> */
.L_x_608:
        /* <DEDUP_REMOVED lines=9> */
.L_x_609:
[----:B0-----:R-:W-:-:S05]  /*23cd0*/  VIADD R2, R5, 0x1 ;  /* 0x0000000105027836 */ /* 0x001fca0000000000 */
[----:B------:R-:W-:-:S04]  /*23ce0*/  ISETP.NE.AND P0, PT, R2, 0xe, PT ;  /* 0x0000000e0200780c */ /* 0x000fc80003f05270 */
[----:B------:R-:W-:Y:S02]  /*23cf0*/  SEL R4, RZ, 0x1, P0 ;  /* 0x00000001ff047807 */ /* 0x000fe40000000000 */
[----:B------:R-:W-:Y:S02]  /*23d00*/  SEL R3, R2, RZ, P0 ;  /* 0x000000ff02037207 */ /* 0x000fe40000000000 */
[----:B------:R-:W-:-:S03]  /*23d10*/  LOP3.LUT R4, R7, R4, RZ, 0x3c, !PT ;  /* 0x0000000407047212 */ /* 0x000fc600078e3cff */
[----:B------:R-:W-:Y:S01]  /*23d20*/  IMAD R3, R3, 0x8, R0 ;  /* 0x0000000803037824 */ /* 0x000fe200078e0200 */
[----:B------:R-:W-:-:S07]  /*23d30*/  SHF.L.U32 R0, R4, 0x1f, RZ ;  /* 0x0000001f04007819 */ /* 0x000fce00000006ff */
.L_x_589:
[----:B0-----:R0:W1:Y:S02]  /*23d40*/  SYNCS.PHASECHK.TRANS64.TRYWAIT P0, [R3+URZ], R0 ;  /* 0x00000000030075a7 */ /* 0x001064000800017f */
[----:B-1----:R-:W-:Y:S05]  /*23d50*/  @!P0 NANOSLEEP.SYNCS 0x989680 ;  /* 0x009896800000895d */ /* 0x002fea0003900000 */
[----:B------:R-:W1:Y:S02]  /*23d60*/  @!P0 SYNCS.PHASECHK.TRANS64 P0, [R3+URZ], R0 ;  /* 0x00000000030085a7 */ /* 0x000e64000800007f */
[----:B-1----:R-:W-:Y:S05]  /*23d70*/  @!P0 BRA `(.L_x_589) ;  /* 0xfffffffc00f08947 */ /* 0x002fea000383ffff */
.L_x_574:
[----:B------:R-:W-:Y:S05]  /*23d80*/  BSYNC B0 ;  /* 0x0000000000007941 */ /* 0x000fea0003800000 */
.L_x_573:
[----:B------:R-:W-:Y:S05]  /*23d90*/  EXIT ;  /* 0x000000000000794d */ /* 0x000fea0003800000 */
.L_x_22:
[----:B--2---:R-:W-:-:S04]  /*23da0*/  IMAD.U32 R3, RZ, RZ, UR7 ;  /* 0x00000007ff037e24 */ /* 0x004fc8000f8e00ff */
[----:B------:R2:W4:Y:S03]  /*23db0*/  SYNCS.PHASECHK.TRANS64.TRYWAIT P0, [R3+URZ], R0 ;  /* 0x00000000030075a7 */ /* 0x000526000800017f */
[----:B----4-:R-:W-:Y:S05]  /*23dc0*/  @!P0 NANOSLEEP.SYNCS 0x989680 ;  /* 0x009896800000895d */ /* 0x010fea0003900000 */
[----:B------:R-:W4:Y:S02]  /*23dd0*/  @!P0 SYNCS.PHASECHK.TRANS64 P0, [R3+URZ], R0 ;  /* 0x00000000030085a7 */ /* 0x000f24000800007f */
[----:B----4-:R-:W-:Y:S05]  /*23de0*/  @!P0 BRA `(.L_x_22) ;  /* 0xfffffffc00ec8947 */ /* 0x010fea000383ffff */
[----:B------:R-:W-:Y:S05]  /*23df0*/  BRA `(.L_x_21) ;  /* 0xfffffdf000607947 */ /* 0x000fea000383ffff */
.L_x_28:
[----:B-----5:R4:W-:Y:S02]  /*23e00*/  STL [R1+0x478], R0 ;  /* 0x0004780001007387 */ /* 0x0209e40000100800 */
[----:B----4-:R-:W-:-:S04]  /*23e10*/  IMAD.U32 R0, RZ, RZ, UR15 ;  /* 0x0000000fff007e24 */ /* 0x010fc8000f8e00ff */
[----:B------:R4:W0:Y:S03]  /*23e20*/  SYNCS.PHASECHK.TRANS64.TRYWAIT P0, [R0+URZ], R3 ;  /* 0x00000003000075a7 */ /* 0x000826000800017f */
[----:B0-----:R-:W-:Y:S05]  /*23e30*/  @!P0 NANOSLEEP.SYNCS 0x989680 ;  /* 0x009896800000895d */ /* 0x001fea0003900000 */
[----:B------:R4:W0:Y:S02]  /*23e40*/  @!P0 SYNCS.PHASECHK.TRANS64 P0, [R0+URZ], R3 ;  /* 0x00000003000085a7 */ /* 0x000824000800007f */
[----:B----4-:R4:W5:Y:S02]  /*23e50*/  LDL.LU R0, [R1+0x478] ;  /* 0x0004780001007983 */ /* 0x0109640000300800 */
[----:B0---4-:R-:W-:Y:S05]  /*23e60*/  @!P0 BRA `(.L_x_28) ;  /* 0xfffffffc00e48947 */ /* 0x011fea000383ffff */
[----:B------:R-:W-:Y:S05]  /*23e70*/  BRA `(.L_x_27) ;  /* 0xfffffe2800407947 */ /* 0x000fea000383ffff */
.L_x_561:
[----:B------:R-:W-:Y:S01]  /*23e80*/  BSSY B1, `(.L_x_590) ;  /* 0x0000006000017945 */ /* 0x000fe20003800000 */
[----:B------:R-:W-:-:S07]  /*23e90*/  IMAD.MOV.U32 R2, RZ, RZ, -0x1 ;  /* 0xffffffffff027424 */ /* 0x000fce00078e00ff */
[----:B------:R-:W-:Y:S05]  /*23ea0*/  WARPSYNC.COLLECTIVE R2, `(.L_x_591) ;  /* 0x00000000020c7348 */ /* 0x000fea0003c00000 */
[----:B------:R-:W-:Y:S02]  /*23eb0*/  ELECT P0, UR62, PT ;  /* 0x00000000003e782f */ /* 0x000fe40003800000 */
[----:B------:R-:W-:Y:S01]  /*23ec0*/  MOV R2, UR62 ;  /* 0x0000003e00027c02 */ /* 0x000fe20008000f00 */
[----:B------:R-:W-:Y:S10]  /*23ed0*/  ENDCOLLECTIVE ;  /* 0x000000000000791b */ /* 0x000ff40003800000 */
.L_x_591:
[----:B------:R-:W-:Y:S05]  /*23ee0*/  BSYNC B1 ;  /* 0x0000000000017941 */ /* 0x000fea0003800000 */
.L_x_590:
[----:B------:R-:W-:Y:S05]  /*23ef0*/  BRA `(.L_x_592) ;  /* 0xffffffe800a47947 */ /* 0x000fea000383ffff */
.L_x_564:
[----:B0-----:R0:W1:Y:S02]  /*23f00*/  SYNCS.PHASECHK.TRANS64.TRYWAIT P0, [R12+URZ+0x70], R11 ;  /* 0x0000700b0c0075a7 */ /* 0x001064000800017f */
[----:B-1----:R-:W-:Y:S05]  /*23f10*/  @!P0 NANOSLEEP.SYNCS 0x989680 ;  /* 0x009896800000895d */ /* 0x002fea0003900000 */
[----:B------:R-:W1:Y:S02]  /*23f20*/  @!P0 SYNCS.PHASECHK.TRANS64 P0, [R12+URZ+0x70], R11 ;  /* 0x0000700b0c0085a7 */ /* 0x000e64000800007f */
[----:B-1----:R-:W-:Y:S05]  /*23f30*/  @!P0 BRA `(.L_x_564) ;  /* 0xfffffffc00f08947 */ /* 0x002fea000383ffff */
[----:B------:R-:W-:Y:S05]  /*23f40*/  BRA `(.L_x_593) ;  /* 0xffffffe800e07947 */ /* 0x000fea000383ffff */
.L_x_572:
[----:B------:R-:W-:Y:S01]  /*23f50*/  BSSY B0, `(.L_x_594) ;  /* 0x0000006000007945 */ /* 0x000fe20003800000 */
[----:B------:R-:W-:-:S07]  /*23f60*/  IMAD.MOV.U32 R2, RZ, RZ, -0x1 ;  /* 0xffffffffff027424 */ /* 0x000fce00078e00ff */
[----:B------:R-:W-:Y:S05]  /*23f70*/  WARPSYNC.COLLECTIVE R2, `(.L_x_595) ;  /* 0x00000000020c7348 */ /* 0x000fea0003c00000 */
[----:B------:R-:W-:Y:S02]  /*23f80*/  ELECT P0, UR62, PT ;  /* 0x00000000003e782f */ /* 0x000fe40003800000 */
[----:B------:R-:W-:Y:S01]  /*23f90*/  MOV R2, UR62 ;  /* 0x0000003e00027c02 */ /* 0x000fe20008000f00 */
[----:B------:R-:W-:Y:S10]  /*23fa0*/  ENDCOLLECTIVE ;  /* 0x000000000000791b */ /* 0x000ff40003800000 */
.L_x_595:
[----:B------:R-:W-:Y:S05]  /*23fb0*/  BSYNC B0 ;  /* 0x0000000000007941 */ /* 0x000fea0003800000 */
.L_x_594:
[----:B------:R-:W-:Y:S05]  /*23fc0*/  BRA `(.L_x_596) ;  /* 0xfffffff400547947 */ /* 0x000fea000383ffff */
.L_x_576:
[----:B0-----:R0:W1:Y:S02]  /*23fd0*/  SYNCS.PHASECHK.TRANS64.TRYWAIT P0, [R3+URZ], R2 ;  /* 0x00000002030075a7 */ /* 0x001064000800017f */
[----:B-1----:R-:W-:Y:S05]  /*23fe0*/  @!P0 NANOSLEEP.SYNCS 0x989680 ;  /* 0x009896800000895d */ /* 0x002fea0003900000 */
[----:B------:R-:W1:Y:S02]  /*23ff0*/  @!P0 SYNCS.PHASECHK.TRANS64 P0, [R3+URZ], R2 ;  /* 0x00000002030085a7 */ /* 0x000e64000800007f */
[----:B-1----:R-:W-:Y:S05]  /*24000*/  @!P0 BRA `(.L_x_576) ;  /* 0xfffffffc00f08947 */ /* 0x002fea000383ffff */
[----:B------:R-:W-:Y:S05]  /*24010*/  BRA `(.L_x_597) ;  /* 0xfffffff4007c7947 */ /* 0x000fea000383ffff */
.L_x_577:
[----:B0-----:R0:W1:Y:S02]  /*24020*/  SYNCS.PHASECHK.TRANS64.TRYWAIT P0, [R3+URZ], R2 ;  /* 0x00000002030075a7 */ /* 0x001064000800017f */
[----:B-1----:R-:W-:Y:S05]  /*24030*/  @!P0 NANOSLEEP.SYNCS 0x989680 ;  /* 0x009896800000895d */ /* 0x002fea0003900000 */
[----:B------:R-:W1:Y:S02]  /*24040*/  @!P0 SYNCS.PHASECHK.TRANS64 P0, [R3+URZ], R2 ;  /* 0x00000002030085a7 */ /* 0x000e64000800007f */
[----:B-1----:R-:W-:Y:S05]  /*24050*/  @!P0 BRA `(.L_x_577) ;  /* 0xfffffffc00f08947 */ /* 0x002fea000383ffff */
[----:B------:R-:W-:Y:S05]  /*24060*/  BRA `(.L_x_598) ;  /* 0xfffffff4008c7947 */ /* 0x000fea000383ffff */
.L_x_578:
[----:B0-----:R0:W1:Y:S02]  /*24070*/  SYNCS.PHASECHK.TRANS64.TRYWAIT P0, [R3+URZ], R2 ;  /* 0x00000002030075a7 */ /* 0x001064000800017f */
[----:B-1----:R-:W-:Y:S05]  /*24080*/  @!P0 NANOSLEEP.SYNCS 0x989680 ;  /* 0x009896800000895d */ /* 0x002fea0003900000 */
[----:B------:R-:W1:Y:S02]  /*24090*/  @!P0 SYNCS.PHASECHK.TRANS64 P0, [R3+URZ], R2 ;  /* 0x00000002030085a7 */ /* 0x000e64000800007f */
[----:B-1----:R-:W-:Y:S05]  /*240a0*/  @!P0 BRA `(.L_x_578) ;  /* 0xfffffffc00f08947 */ /* 0x002fea000383ffff */
[----:B------:R-:W-:Y:S05]  /*240b0*/  BRA `(.L_x_599) ;  /* 0xfffffff4009c7947 */ /* 0x000fea000383ffff */
.L_x_579:
[----:B0-----:R0:W1:Y:S02]  /*240c0*/  SYNCS.PHASECHK.TRANS64.TRYWAIT P0, [R3+URZ], R2 ;  /* 0x00000002030075a7 */ /* 0x001064000800017f */
[----:B-1----:R-:W-:Y:S05]  /*240d0*/  @!P0 NANOSLEEP.SYNCS 0x989680 ;  /* 0x009896800000895d */ /* 0x002fea0003900000 */
[----:B------:R-:W1:Y:S02]  /*240e0*/  @!P0 SYNCS.PHASECHK.TRANS64 P0, [R3+URZ], R2 ;  /* 0x00000002030085a7 */ /* 0x000e64000800007f */
[----:B-1----:R-:W-:Y:S05]  /*240f0*/  @!P0 BRA `(.L_x_579) ;  /* 0xfffffffc00f08947 */ /* 0x002fea000383ffff */
[----:B------:R-:W-:Y:S05]  /*24100*/  BRA `(.L_x_600) ;  /* 0xfffffff400ac7947 */ /* 0x000fea000383ffff */
.L_x_580:
[----:B0-----:R0:W1:Y:S02]  /*24110*/  SYNCS.PHASECHK.TRANS64.TRYWAIT P0, [R3+URZ], R2 ;  /* 0x00000002030075a7 */ /* 0x001064000800017f */
[----:B-1----:R-:W-:Y:S05]  /*24120*/  @!P0 NANOSLEEP.SYNCS 0x989680 ;  /* 0x009896800000895d */ /* 0x002fea0003900000 */
[----:B------:R-:W1:Y:S02]  /*24130*/  @!P0 SYNCS.PHASECHK.TRANS64 P0, [R3+URZ], R2 ;  /* 0x00000002030085a7 */ /* 0x000e64000800007f */
[----:B-1----:R-:W-:Y:S05]  /*24140*/  @!P0 BRA `(.L_x_580) ;  /* 0xfffffffc00f08947 */ /* 0x002fea000383ffff */
[----:B------:R-:W-:Y:S05]  /*24150*/  BRA `(.L_x_601) ;  /* 0xfffffff400bc7947 */ /* 0x000fea000383ffff */
.L_x_581:
[----:B0-----:R0:W1:Y:S02]  /*24160*/  SYNCS.PHASECHK.TRANS64.TRYWAIT P0, [R3+URZ], R2 ;  /* 0x00000002030075a7 */ /* 0x001064000800017f */
[----:B-1----:R-:W-:Y:S05]  /*24170*/  @!P0 NANOSLEEP.SYNCS 0x989680 ;  /* 0x009896800000895d */ /* 0x002fea0003900000 */
[----:B------:R-:W1:Y:S02]  /*24180*/  @!P0 SYNCS.PHASECHK.TRANS64 P0, [R3+URZ], R2 ;  /* 0x00000002030085a7 */ /* 0x000e64000800007f */
[----:B-1----:R-:W-:Y:S05]  /*24190*/  @!P0 BRA `(.L_x_581) ;  /* 0xfffffffc00f08947 */ /* 0x002fea000383ffff */
[----:B------:R-:W-:Y:S05]  /*241a0*/  BRA `(.L_x_602) ;  /* 0xfffffff400cc7947 */ /* 0x000fea000383ffff */
.L_x_582:
[----:B0-----:R0:W1:Y:S02]  /*241b0*/  SYNCS.PHASECHK.TRANS64.TRYWAIT P0, [R3+URZ], R2 ;  /* 0x00000002030075a7 */ /* 0x001064000800017f */
[----:B-1----:R-:W-:Y:S05]  /*241c0*/  @!P0 NANOSLEEP.SYNCS 0x989680 ;  /* 0x009896800000895d */ /* 0x002fea0003900000 */
[----:B------:R-:W1:Y:S02]  /*241d0*/  @!P0 SYNCS.PHASECHK.TRANS64 P0, [R3+URZ], R2 ;  /* 0x00000002030085a7 */ /* 0x000e64000800007f */
[----:B-1----:R-:W-:Y:S05]  /*241e0*/  @!P0 BRA `(.L_x_582) ;  /* 0xfffffffc00f08947 */ /* 0x002fea000383ffff */
[----:B------:R-:W-:Y:S05]  /*241f0*/  BRA `(.L_x_603) ;  /* 0xfffffff400dc7947 */ /* 0x000fea000383ffff */
.L_x_583:
[----:B0-----:R0:W1:Y:S02]  /*24200*/  SYNCS.PHASECHK.TRANS64.TRYWAIT P0, [R3+URZ], R2 ;  /* 0x00000002030075a7 */ /* 0x001064000800017f */
[----:B-1----:R-:W-:Y:S05]  /*24210*/  @!P0 NANOSLEEP.SYNCS 0x989680 ;  /* 0x009896800000895d */ /* 0x002fea0003900000 */
[----:B------:R-:W1:Y:S02]  /*24220*/  @!P0 SYNCS.PHASECHK.TRANS64 P0, [R3+URZ], R2 ;  /* 0x00000002030085a7 */ /* 0x000e64000800007f */
[----:B-1----:R-:W-:Y:S05]  /*24230*/  @!P0 BRA `(.L_x_583) ;  /* 0xfffffffc00f08947 */ /* 0x002fea000383ffff */
[----:B------:R-:W-:Y:S05]  /*24240*/  BRA `(.L_x_604) ;  /* 0xfffffff400ec7947 */ /* 0x000fea000383ffff */
.L_x_584:
[----:B0-----:R0:W1:Y:S02]  /*24250*/  SYNCS.PHASECHK.TRANS64.TRYWAIT P0, [R3+URZ], R2 ;  /* 0x00000002030075a7 */ /* 0x001064000800017f */
[----:B-1----:R-:W-:Y:S05]  /*24260*/  @!P0 NANOSLEEP.SYNCS 0x989680 ;  /* 0x009896800000895d */ /* 0x002fea0003900000 */
[----:B------:R-:W1:Y:S02]  /*24270*/  @!P0 SYNCS.PHASECHK.TRANS64 P0, [R3+URZ], R2 ;  /* 0x00000002030085a7 */ /* 0x000e64000800007f */
[----:B-1----:R-:W-:Y:S05]  /*24280*/  @!P0 BRA `(.L_x_584) ;  /* 0xfffffffc00f08947 */ /* 0x002fea000383ffff */
[----:B------:R-:W-:Y:S05]  /*24290*/  BRA `(.L_x_605) ;  /* 0xfffffff400fc7947 */ /* 0x000fea000383ffff */
.L_x_585:
[----:B0-----:R0:W1:Y:S02]  /*242a0*/  SYNCS.PHASECHK.TRANS64.TRYWAIT P0, [R3+URZ], R2 ;  /* 0x00000002030075a7 */ /* 0x001064000800017f */
[----:B-1----:R-:W-:Y:S05]  /*242b0*/  @!P0 NANOSLEEP.SYNCS 0x989680 ;  /* 0x009896800000895d */ /* 0x002fea0003900000 */
[----:B------:R-:W1:Y:S02]  /*242c0*/  @!P0 SYNCS.PHASECHK.TRANS64 P0, [R3+URZ], R2 ;  /* 0x00000002030085a7 */ /* 0x000e64000800007f */
[----:B-1----:R-:W-:Y:S05]  /*242d0*/  @!P0 BRA `(.L_x_585) ;  /* 0xfffffffc00f08947 */ /* 0x002fea000383ffff */
[----:B------:R-:W-:Y:S05]  /*242e0*/  BRA `(.L_x_606) ;  /* 0xfffffff8000c7947 */ /* 0x000fea000383ffff */
.L_x_586:
[----:B0-----:R0:W1:Y:S02]  /*242f0*/  SYNCS.PHASECHK.TRANS64.TRYWAIT P0, [R3+URZ], R2 ;  /* 0x00000002030075a7 */ /* 0x001064000800017f */
[----:B-1----:R-:W-:Y:S05]  /*24300*/  @!P0 NANOSLEEP.SYNCS 0x989680 ;  /* 0x009896800000895d */ /* 0x002fea0003900000 */
[----:B------:R-:W1:Y:S02]  /*24310*/  @!P0 SYNCS.PHASECHK.TRANS64 P0, [R3+URZ], R2 ;  /* 0x00000002030085a7 */ /* 0x000e64000800007f */
[----:B-1----:R-:W-:Y:S05]  /*24320*/  @!P0 BRA `(.L_x_586) ;  /* 0xfffffffc00f08947 */ /* 0x002fea000383ffff */
[----:B------:R-:W-:Y:S05]  /*24330*/  BRA `(.L_x_607) ;  /* 0xfffffff8001c7947 */ /* 0x000fea000383ffff */
.L_x_587:
[----:B0-----:R0:W1:Y:S02]  /*24340*/  SYNCS.PHASECHK.TRANS64.TRYWAIT P0, [R3+URZ], R2 ;  /* 0x00000002030075a7 */ /* 0x001064000800017f */
[----:B-1----:R-:W-:Y:S05]  /*24350*/  @!P0 NANOSLEEP.SYNCS 0x989680 ;  /* 0x009896800000895d */ /* 0x002fea0003900000 */
[----:B------:R-:W1:Y:S02]  /*24360*/  @!P0 SYNCS.PHASECHK.TRANS64 P0, [R3+URZ], R2 ;  /* 0x00000002030085a7 */ /* 0x000e64000800007f */
[----:B-1----:R-:W-:Y:S05]  /*24370*/  @!P0 BRA `(.L_x_587) ;  /* 0xfffffffc00f08947 */ /* 0x002fea000383ffff */
[----:B------:R-:W-:Y:S05]  /*24380*/  BRA `(.L_x_608) ;  /* 0xfffffff8002c7947 */ /* 0x000fea000383ffff */
.L_x_588:
[----:B0-----:R0:W1:Y:S02]  /*24390*/  SYNCS.PHASECHK.TRANS64.TRYWAIT P0, [R3+URZ], R2 ;  /* 0x00000002030075a7 */ /* 0x001064000800017f */
[----:B-1----:R-:W-:Y:S05]  /*243a0*/  @!P0 NANOSLEEP.SYNCS 0x989680 ;  /* 0x009896800000895d */ /* 0x002fea0003900000 */
[----:B------:R-:W1:Y:S02]  /*243b0*/  @!P0 SYNCS.PHASECHK.TRANS64 P0, [R3+URZ], R2 ;  /* 0x00000002030085a7 */ /* 0x000e64000800007f */
[----:B-1----:R-:W-:Y:S05]  /*243c0*/  @!P0 BRA `(.L_x_588) ;  /* 0xfffffffc00f08947 */ /* 0x002fea000383ffff */
[----:B------:R-:W-:Y:S05]  /*243d0*/  BRA `(.L_x_609) ;  /* 0xfffffff8003c7947 */ /* 0x000fea000383ffff */
.L_x_610:
[----:B------:R-:W-:-:S00]  /*243e0*/  BRA `(.L_x_610) ;  /* 0xfffffffc00fc7947 */ /* 0x000fc0000383ffff */
[----:B------:R-:W-:-:S00]  /*243f0*/  NOP ;  /* 0x0000000000007918 */ /* 0x000fc00000000000 */
        /* <DEDUP_REMOVED lines=8> */
.L_x_611:


//--------------------- .nv.shared._ZN7cutlass13device_kernelINS_4gemm6kernel13GemmUniversalIN4cute5tupleIJiiiiEEENS1_10collective13CollectiveMmaINS1_37MainloopSm90TmaGmmaWarpSpecializedFP8ILi14ENS5_IJNS4_1CILi2EEENSA_ILi4EEENSA_ILi1EEEEEENS1_35KernelTmaWarpSpecializedCooperativeEEENS5_IJNSA_ILi256EEESH_NSA_ILi32EEEEEENS_12float_e5m2_tENS5_IJlSD_lEEESK_SL_NS4_8TiledMMAINS4_8MMA_AtomIJNS4_4SM904GMMA31MMA_64x256x32_F32E5M2E5M2_SS_TNILNSP_7ScaleInE1ELSR_1EEEEEENS4_6LayoutINS5_IJSB_SD_SD_EEENS5_IJSD_NSA_ILi0EEESW_EEEEENS5_IJNS4_10UnderscoreESZ_SZ_EEEEENS4_23SM90_TMA_LOAD_MULTICASTENS4_14ComposedLayoutINS4_7SwizzleILi1ELi4ELi3EEENS4_18smem_ptr_flag_bitsILi8EEENSU_INS5_IJNSA_ILi8EEESI_EEENS5_IJSI_SD_EEEEEEEvNS4_8identityES12_S1C_vS1D_EENS_8epilogue10collective6detail29Sm90TmaWarpSpecializedAdapterINS1G_15DefaultEpilogueISK_SL_SL_NS1F_6thread17LinearCombinationISK_Li1EffLNS1K_9ScaleType4KindE0ELNS_15FloatRoundStyleE2ESK_EENS1_15EpilogueDefaultEEEEEvvEEEEvNT_6ParamsE --------------------------
	.section	.nv.shared._ZN7cutlass13device_kernelINS_4gemm6kernel13GemmUniversalIN4cute5tupleIJiiiiEEENS1_10collective13CollectiveMmaINS1_37MainloopSm90TmaGmmaWarpSpecializedFP8ILi14ENS5_IJNS4_1CILi2EEENSA_ILi4EEENSA_ILi1EEEEEENS1_35KernelTmaWarpSpecializedCooperativeEEENS5_IJNSA_ILi256EEESH_NSA_ILi32EEEEEENS_12float_e5m2_tENS5_IJlSD_lEEESK_SL_NS4_8TiledMMAINS4_8MMA_AtomIJNS4_4SM904GMMA31MMA_64x256x32_F32E5M2E5M2_SS_TNILNSP_7ScaleInE1ELSR_1EEEEEENS4_6LayoutINS5_IJSB_SD_SD_EEENS5_IJSD_NSA_ILi0EEESW_EEEEENS5_IJNS4_10UnderscoreESZ_SZ_EEEEENS4_23SM90_TMA_LOAD_MULTICASTENS4_14ComposedLayoutINS4_7SwizzleILi1ELi4ELi3EEENS4_18smem_ptr_flag_bitsILi8EEENSU_INS5_IJNSA_ILi8EEESI_EEENS5_IJSI_SD_EEEEEEEvNS4_8identityES12_S1C_vS1D_EENS_8epilogue10collective6detail29Sm90TmaWarpSpecializedAdapterINS1G_15DefaultEpilogueISK_SL_SL_NS1F_6thread17LinearCombinationISK_Li1EffLNS1K_9ScaleType4KindE0ELNS_15FloatRoundStyleE2ESK_EENS1_15EpilogueDefaultEEEEEvvEEEEvNT_6ParamsE,"aw",@nobits
	.sectionflags	@""
	.align	16
	.zero		1024


//--------------------- .nv.shared.reserved.0     --------------------------
	.section	.nv.shared.reserved.0,"aw",@nobits
	.weak		__nv_reservedSMEM_offset_0_alias
	.size		__nv_reservedSMEM_offset_0_alias, 0, 0
	.other		__nv_reservedSMEM_offset_0_alias,@"STO_CUDA_RESERVED_SHARED STV_DEFAULT"
__nv_reservedSMEM_offset_0_alias:
	.zero		0


//--------------------- .nv.global                --------------------------
	.section	.nv.global,"aw",@nobits
.nv.global:
	.type		_ZN40_INTERNAL_83efd7c2_4_k_cu_1db0af68_261004cute1_E,@object
	.size		_ZN40_INTERNAL_83efd7c2_4_k_cu_1db0af68_261004cute1_E,(_ZN40_INTERNAL_83efd7c2_4_k_cu_1db0af68_261004cuda3std3__45__cpo6cbeginE - _ZN40_INTERNAL_83efd7c2_4_k_cu_1db0af68_261004cute1_E)
_ZN40_INTERNAL_83efd7c2_4_k_cu_1db0af68_261004cute1_E:
	.zero		1
	.type		_ZN40_INTERNAL_83efd7c2_4_k_cu_1db0af68_261004cuda3std3__45__cpo6cbeginE,@object
	.size		_ZN40_INTERNAL_83efd7c2_4_k_cu_1db0af68_261004cuda3std3__45__cpo6cbeginE,(_ZN40_INTERNAL_83efd7c2_4_k_cu_1db0af68_261004cuda3std3__48in_placeE - _ZN40_INTERNAL_83efd7c2_4_k_cu_1db0af68_261004cuda3std3__45__cpo6cbeginE)
_ZN40_INTERNAL_83efd7c2_4_k_cu_1db0af68_261004cuda3std3__45__cpo6cbeginE:
	.zero		1
	.type		_ZN40_INTERNAL_83efd7c2_4_k_cu_1db0af68_261004cuda3std3__48in_placeE,@object
	.size		_ZN40_INTERNAL_83efd7c2_4_k_cu_1db0af68_261004cuda3std3__48in_placeE,(_ZN40_INTERNAL_83efd7c2_4_k_cu_1db0af68_261004cuda3std6ranges3__45__cpo9iter_moveE - _ZN40_INTERNAL_83efd7c2_4_k_cu_1db0af68_261004cuda3std3__48in_placeE)
_ZN40_INTERNAL_83efd7c2_4_k_cu_1db0af68_261004cuda3std3__48in_placeE:
	.zero		1
	.type		_ZN40_INTERNAL_83efd7c2_4_k_cu_1db0af68_261004cuda3std6ranges3__45__cpo9iter_moveE,@object
	.size		_ZN40_INTERNAL_83efd7c2_4_k_cu_1db0af68_261004cuda3std6ranges3__45__cpo9iter_moveE,(_ZN40_INTERNAL_83efd7c2_4_k_cu_1db0af68_261004cuda3std3__45__cpo5beginE - _ZN40_INTERNAL_83efd7c2_4_k_cu_1db0af68_261004cuda3std6ranges3__45__cpo9iter_moveE)
_ZN40_INTERNAL_83efd7c2_4_k_cu_1db0af68_261004cuda3std6ranges3__45__cpo9iter_moveE:
	.zero		1
	.type		_ZN40_INTERNAL_83efd7c2_4_k_cu_1db0af68_261004cuda3std3__45__cpo5beginE,@object
	.size		_ZN40_INTERNAL_83efd7c2_4_k_cu_1db0af68_261004cuda3std3__45__cpo5beginE,(_ZN40_INTERNAL_83efd7c2_4_k_cu_1db0af68_261004cuda3std3__442_GLOBAL__N__83efd7c2_4_k_cu_1db0af68_261006ignoreE - _ZN40_INTERNAL_83efd7c2_4_k_cu_1db0af68_261004cuda3std3__45__cpo5beginE)
_ZN40_INTERNAL_83efd7c2_4_k_cu_1db0af68_261004cuda3std3__45__cpo5beginE:
	.zero		1
	.type		_ZN40_INTERNAL_83efd7c2_4_k_cu_1db0af68_261004cuda3std3__442_GLOBAL__N__83efd7c2_4_k_cu_1db0af68_261006ignoreE,@object
	.size		_ZN40_INTERNAL_83efd7c2_4_k_cu_1db0af68_261004cuda3std3__442_GLOBAL__N__83efd7c2_4_k_cu_1db0af68_261006ignoreE,(_ZN40_INTERNAL_83efd7c2_4_k_cu_1db0af68_261004cute7productE - _ZN40_INTERNAL_83efd7c2_4_k_cu_1db0af68_261004cuda3std3__442_GLOBAL__N__83efd7c2_4_k_cu_1db0af68_261006ignoreE)
_ZN40_INTERNAL_83efd7c2_4_k_cu_1db0af68_261004cuda3std3__442_GLOBAL__N__83efd7c2_4_k_cu_1db0af68_261006ignoreE:
	.zero		1
	.type		_ZN40_INTERNAL_83efd7c2_4_k_cu_1db0af68_261004cute7productE,@object
	.size		_ZN40_INTERNAL_83efd7c2_4_k_cu_1db0af68_261004cute7productE,(_ZN40_INTERNAL_83efd7c2_4_k_cu_1db0af68_261004cuda3std3__45__cpo3endE - _ZN40_INTERNAL_83efd7c2_4_k_cu_1db0af68_261004cute7productE)
_ZN40_INTERNAL_83efd7c2_4_k_cu_1db0af68_261004cute7productE:
	.zero		1
	.type		_ZN40_INTERNAL_83efd7c2_4_k_cu_1db0af68_261004cuda3std3__45__cpo3endE,@object
	.size		_ZN40_INTERNAL_83efd7c2_4_k_cu_1db0af68_261004cuda3std3__45__cpo3endE,(_ZN40_INTERNAL_83efd7c2_4_k_cu_1db0af68_261004cuda3std3__419piecewise_constructE - _ZN40_INTERNAL_83efd7c2_4_k_cu_1db0af68_261004cuda3std3__45__cpo3endE)
_ZN40_INTERNAL_83efd7c2_4_k_cu_1db0af68_261004cuda3std3__45__cpo3endE:
	.zero		1
	.type		_ZN40_INTERNAL_83efd7c2_4_k_cu_1db0af68_261004cuda3std3__419piecewise_constructE,@object
	.size		_ZN40_INTERNAL_83efd7c2_4_k_cu_1db0af68_261004cuda3std3__419piecewise_constructE,(_ZN40_INTERNAL_83efd7c2_4_k_cu_1db0af68_261004cuda3std3__45__cpo4cendE - _ZN40_INTERNAL_83efd7c2_4_k_cu_1db0af68_261004cuda3std3__419piecewise_constructE)
_ZN40_INTERNAL_83efd7c2_4_k_cu_1db0af68_261004cuda3std3__419piecewise_constructE:
	.zero		1
	.type		_ZN40_INTERNAL_83efd7c2_4_k_cu_1db0af68_261004cuda3std3__45__cpo4cendE,@object
	.size		_ZN40_INTERNAL_83efd7c2_4_k_cu_1db0af68_261004cuda3std3__45__cpo4cendE,(_ZN40_INTERNAL_83efd7c2_4_k_cu_1db0af68_261004cuda3std6ranges3__45__cpo4swapE - _ZN40_INTERNAL_83efd7c2_4_k_cu_1db0af68_261004cuda3std3__45__cpo4cendE)
_ZN40_INTERNAL_83efd7c2_4_k_cu_1db0af68_261004cuda3std3__45__cpo4cendE:
	.zero		1
	.type		_ZN40_INTERNAL_83efd7c2_4_k_cu_1db0af68_261004cuda3std6ranges3__45__cpo4swapE,@object
	.size		_ZN40_INTERNAL_83efd7c2_4_k_cu_1db0af68_261004cuda3std6ranges3__45__cpo4swapE,(.L_7 - _ZN40_INTERNAL_83efd7c2_4_k_cu_1db0af68_261004cuda3std6ranges3__45__cpo4swapE)
_ZN40_INTERNAL_83efd7c2_4_k_cu_1db0af68_261004cuda3std6ranges3__45__cpo4swapE:
	.zero		1
.L_7:


//--------------------- .nv.constant0._ZN7cutlass13device_kernelINS_4gemm6kernel13GemmUniversalIN4cute5tupleIJiiiiEEENS1_10collective13CollectiveMmaINS1_37MainloopSm90TmaGmmaWarpSpecializedFP8ILi14ENS5_IJNS4_1CILi2EEENSA_ILi4EEENSA_ILi1EEEEEENS1_35KernelTmaWarpSpecializedCooperativeEEENS5_IJNSA_ILi256EEESH_NSA_ILi32EEEEEENS_12float_e5m2_tENS5_IJlSD_lEEESK_SL_NS4_8TiledMMAINS4_8MMA_AtomIJNS4_4SM904GMMA31MMA_64x256x32_F32E5M2E5M2_SS_TNILNSP_7ScaleInE1ELSR_1EEEEEENS4_6LayoutINS5_IJSB_SD_SD_EEENS5_IJSD_NSA_ILi0EEESW_EEEEENS5_IJNS4_10UnderscoreESZ_SZ_EEEEENS4_23SM90_TMA_LOAD_MULTICASTENS4_14ComposedLayoutINS4_7SwizzleILi1ELi4ELi3EEENS4_18smem_ptr_flag_bitsILi8EEENSU_INS5_IJNSA_ILi8EEESI_EEENS5_IJSI_SD_EEEEEEEvNS4_8identityES12_S1C_vS1D_EENS_8epilogue10collective6detail29Sm90TmaWarpSpecializedAdapterINS1G_15DefaultEpilogueISK_SL_SL_NS1F_6thread17LinearCombinationISK_Li1EffLNS1K_9ScaleType4KindE0ELNS_15FloatRoundStyleE2ESK_EENS1_15EpilogueDefaultEEEEEvvEEEEvNT_6ParamsE --------------------------
	.section	.nv.constant0._ZN7cutlass13device_kernelINS_4gemm6kernel13GemmUniversalIN4cute5tupleIJiiiiEEENS1_10collective13CollectiveMmaINS1_37MainloopSm90TmaGmmaWarpSpecializedFP8ILi14ENS5_IJNS4_1CILi2EEENSA_ILi4EEENSA_ILi1EEEEEENS1_35KernelTmaWarpSpecializedCooperativeEEENS5_IJNSA_ILi256EEESH_NSA_ILi32EEEEEENS_12float_e5m2_tENS5_IJlSD_lEEESK_SL_NS4_8TiledMMAINS4_8MMA_AtomIJNS4_4SM904GMMA31MMA_64x256x32_F32E5M2E5M2_SS_TNILNSP_7ScaleInE1ELSR_1EEEEEENS4_6LayoutINS5_IJSB_SD_SD_EEENS5_IJSD_NSA_ILi0EEESW_EEEEENS5_IJNS4_10UnderscoreESZ_SZ_EEEEENS4_23SM90_TMA_LOAD_MULTICASTENS4_14ComposedLayoutINS4_7SwizzleILi1ELi4ELi3EEENS4_18smem_ptr_flag_bitsILi8EEENSU_INS5_IJNSA_ILi8EEESI_EEENS5_IJSI_SD_EEEEEEEvNS4_8identityES12_S1C_vS1D_EENS_8epilogue10collective6detail29Sm90TmaWarpSpecializedAdapterINS1G_15DefaultEpilogueISK_SL_SL_NS1F_6thread17LinearCombinationISK_Li1EffLNS1K_9ScaleType4KindE0ELNS_15FloatRoundStyleE2ESK_EENS1_15EpilogueDefaultEEEEEvvEEEEvNT_6ParamsE,"a",@progbits
	.sectionflags	@""
	.align	4
.nv.constant0._ZN7cutlass13device_kernelINS_4gemm6kernel13GemmUniversalIN4cute5tupleIJiiiiEEENS1_10collective13CollectiveMmaINS1_37MainloopSm90TmaGmmaWarpSpecializedFP8ILi14ENS5_IJNS4_1CILi2EEENSA_ILi4EEENSA_ILi1EEEEEENS1_35KernelTmaWarpSpecializedCooperativeEEENS5_IJNSA_ILi256EEESH_NSA_ILi32EEEEEENS_12float_e5m2_tENS5_IJlSD_lEEESK_SL_NS4_8TiledMMAINS4_8MMA_AtomIJNS4_4SM904GMMA31MMA_64x256x32_F32E5M2E5M2_SS_TNILNSP_7ScaleInE1ELSR_1EEEEEENS4_6LayoutINS5_IJSB_SD_SD_EEENS5_IJSD_NSA_ILi0EEESW_EEEEENS5_IJNS4_10UnderscoreESZ_SZ_EEEEENS4_23SM90_TMA_LOAD_MULTICASTENS4_14ComposedLayoutINS4_7SwizzleILi1ELi4ELi3EEENS4_18smem_ptr_flag_bitsILi8EEENSU_INS5_IJNSA_ILi8EEESI_EEENS5_IJSI_SD_EEEEEEEvNS4_8identityES12_S1C_vS1D_EENS_8epilogue10collective6detail29Sm90TmaWarpSpecializedAdapterINS1G_15DefaultEpilogueISK_SL_SL_NS1F_6thread17LinearCombinationISK_Li1EffLNS1K_9ScaleType4KindE0ELNS_15FloatRoundStyleE2ESK_EENS1_15EpilogueDefaultEEEEEvvEEEEvNT_6ParamsE:
	.zero		1664


//--------------------- SYMBOLS --------------------------

	.type		.nv.reservedSmem.offset0,@object
	.size		.nv.reservedSmem.offset0,0x4
